	.target	sm_90a

	.elftype	@"ET_EXEC"


//--------------------- .note.nv.tkinfo           --------------------------
	.section	.note.nv.tkinfo,"",@"SHT_NOTE"
	.sectionflags	@"SHF_NOTE_NV_TKINFO"
	.tkinfo
        /*0018*/ 	.word	0x00000002
        /*0030*/ 	.string	""
        /*0030*/ 	.string	"ptxas"
        /*0030*/ 	.string	"Cuda compilation tools, release 13.0, V13.0.88"
        /*0030*/ 	.string	"Build cuda_13.0.r13.0/compiler.36424714_0"
        /*0030*/ 	.string	"-arch sm_90a -m 64 "



//--------------------- .note.nv.cuinfo           --------------------------
	.section	.note.nv.cuinfo,"",@"SHT_NOTE"
	.sectionflags	@"SHF_NOTE_NV_CUINFO"
        /*0018*/ 	.short	0x0002
        /*001a*/ 	.short	0x005a
        /*001c*/ 	.short	0x0082
	.zero		2


//--------------------- .nv.info                  --------------------------
	.section	.nv.info,"",@"SHT_CUDA_INFO"
	.align	4


	//----- nvinfo : EIATTR_REGCOUNT
	.align		4
        /*0000*/ 	.byte	0x04, 0x2f
        /*0002*/ 	.short	(.L_15 - .L_14)
	.align		4
.L_14:
        /*0004*/ 	.word	index@(_ZN7cutlass13device_kernelINS_4gemm6kernel13GemmUniversalIN4cute5tupleIJiiiiEEENS1_10collective13CollectiveMmaINS1_34MainloopSm90TmaGmmaWarpSpecializedILi7ENS5_IJNS4_1CILi2EEENSA_ILi1EEESC_EEENS1_32KernelTmaWarpSpecializedPingpongEEENS5_IJNSA_ILi64EEENSA_ILi176EEENSA_ILi128EEEEEEaNS5_IJlSC_lEEEaSK_NS4_8TiledMMAINS4_8MMA_AtomIJNS4_4SM904GMMA26MMA_64x16x32_S32S8S8_SS_TNEEEENS4_6LayoutINS5_IJSC_SC_SC_EEENS5_IJNSA_ILi0EEEST_ST_EEEEENS5_IJNS4_10UnderscoreESW_SW_EEEEENS4_13SM90_TMA_LOADENS4_14ComposedLayoutINS4_7SwizzleILi3ELi4ELi3EEENS4_18smem_ptr_flag_bitsILi8EEENSR_INS5_IJNSA_ILi8EEESI_EEENS5_IJSI_SC_EEEEEEEvNS4_8identityENS4_23SM90_TMA_LOAD_MULTICASTES19_vS1A_EENS_8epilogue10collective6detail29Sm90TmaWarpSpecializedAdapterINS1E_15DefaultEpilogueIaSK_SK_NS1D_6thread17LinearCombinationIaLi1EiiLNS1I_9ScaleType4KindE0ELNS_15FloatRoundStyleE2EaEENS1_15EpilogueDefaultEEEEEvvEEEEvNT_6ParamsE)
        /*0008*/ 	.word	0x000000a8


	//----- nvinfo : EIATTR_FRAME_SIZE
	.align		4
.L_15:
        /*000c*/ 	.byte	0x04, 0x11
        /*000e*/ 	.short	(.L_17 - .L_16)
	.align		4
.L_16:
        /*0010*/ 	.word	index@(_ZN7cutlass13device_kernelINS_4gemm6kernel13GemmUniversalIN4cute5tupleIJiiiiEEENS1_10collective13CollectiveMmaINS1_34MainloopSm90TmaGmmaWarpSpecializedILi7ENS5_IJNS4_1CILi2EEENSA_ILi1EEESC_EEENS1_32KernelTmaWarpSpecializedPingpongEEENS5_IJNSA_ILi64EEENSA_ILi176EEENSA_ILi128EEEEEEaNS5_IJlSC_lEEEaSK_NS4_8TiledMMAINS4_8MMA_AtomIJNS4_4SM904GMMA26MMA_64x16x32_S32S8S8_SS_TNEEEENS4_6LayoutINS5_IJSC_SC_SC_EEENS5_IJNSA_ILi0EEEST_ST_EEEEENS5_IJNS4_10UnderscoreESW_SW_EEEEENS4_13SM90_TMA_LOADENS4_14ComposedLayoutINS4_7SwizzleILi3ELi4ELi3EEENS4_18smem_ptr_flag_bitsILi8EEENSR_INS5_IJNSA_ILi8EEESI_EEENS5_IJSI_SC_EEEEEEEvNS4_8identityENS4_23SM90_TMA_LOAD_MULTICASTES19_vS1A_EENS_8epilogue10collective6detail29Sm90TmaWarpSpecializedAdapterINS1E_15DefaultEpilogueIaSK_SK_NS1D_6thread17LinearCombinationIaLi1EiiLNS1I_9ScaleType4KindE0ELNS_15FloatRoundStyleE2EaEENS1_15EpilogueDefaultEEEEEvvEEEEvNT_6ParamsE)
        /*0014*/ 	.word	0x00000008


	//----- nvinfo : EIATTR_MIN_STACK_SIZE
	.align		4
.L_17:
        /*0018*/ 	.byte	0x04, 0x12
        /*001a*/ 	.short	(.L_19 - .L_18)
	.align		4
.L_18:
        /*001c*/ 	.word	index@(_ZN7cutlass13device_kernelINS_4gemm6kernel13GemmUniversalIN4cute5tupleIJiiiiEEENS1_10collective13CollectiveMmaINS1_34MainloopSm90TmaGmmaWarpSpecializedILi7ENS5_IJNS4_1CILi2EEENSA_ILi1EEESC_EEENS1_32KernelTmaWarpSpecializedPingpongEEENS5_IJNSA_ILi64EEENSA_ILi176EEENSA_ILi128EEEEEEaNS5_IJlSC_lEEEaSK_NS4_8TiledMMAINS4_8MMA_AtomIJNS4_4SM904GMMA26MMA_64x16x32_S32S8S8_SS_TNEEEENS4_6LayoutINS5_IJSC_SC_SC_EEENS5_IJNSA_ILi0EEEST_ST_EEEEENS5_IJNS4_10UnderscoreESW_SW_EEEEENS4_13SM90_TMA_LOADENS4_14ComposedLayoutINS4_7SwizzleILi3ELi4ELi3EEENS4_18smem_ptr_flag_bitsILi8EEENSR_INS5_IJNSA_ILi8EEESI_EEENS5_IJSI_SC_EEEEEEEvNS4_8identityENS4_23SM90_TMA_LOAD_MULTICASTES19_vS1A_EENS_8epilogue10collective6detail29Sm90TmaWarpSpecializedAdapterINS1E_15DefaultEpilogueIaSK_SK_NS1D_6thread17LinearCombinationIaLi1EiiLNS1I_9ScaleType4KindE0ELNS_15FloatRoundStyleE2EaEENS1_15EpilogueDefaultEEEEEvvEEEEvNT_6ParamsE)
        /*0020*/ 	.word	0x00000008
.L_19:


//--------------------- .nv.compat                --------------------------
	.section	.nv.compat,"",@"SHT_CUDA_COMPAT_INFO"
	.align	4
        /*0000*/ 	.byte	0x02, 0x09, 0x01, 0x00, 0x02, 0x02, 0x04, 0x00, 0x02, 0x05, 0x05, 0x00, 0x03, 0x07, 0x01, 0x01
        /*0010*/ 	.byte	0x02, 0x03, 0x01, 0x00, 0x02, 0x06, 0x01, 0x00, 0x04, 0x0b, 0x08, 0x00, 0x00, 0x00, 0x00, 0x00
        /*0020*/ 	.byte	0x00, 0x00, 0x00, 0x00


//--------------------- .nv.info._ZN7cutlass13device_kernelINS_4gemm6kernel13GemmUniversalIN4cute5tupleIJiiiiEEENS1_10collective13CollectiveMmaINS1_34MainloopSm90TmaGmmaWarpSpecializedILi7ENS5_IJNS4_1CILi2EEENSA_ILi1EEESC_EEENS1_32KernelTmaWarpSpecializedPingpongEEENS5_IJNSA_ILi64EEENSA_ILi176EEENSA_ILi128EEEEEEaNS5_IJlSC_lEEEaSK_NS4_8TiledMMAINS4_8MMA_AtomIJNS4_4SM904GMMA26MMA_64x16x32_S32S8S8_SS_TNEEEENS4_6LayoutINS5_IJSC_SC_SC_EEENS5_IJNSA_ILi0EEEST_ST_EEEEENS5_IJNS4_10UnderscoreESW_SW_EEEEENS4_13SM90_TMA_LOADENS4_14ComposedLayoutINS4_7SwizzleILi3ELi4ELi3EEENS4_18smem_ptr_flag_bitsILi8EEENSR_INS5_IJNSA_ILi8EEESI_EEENS5_IJSI_SC_EEEEEEEvNS4_8identityENS4_23SM90_TMA_LOAD_MULTICASTES19_vS1A_EENS_8epilogue10collective6detail29Sm90TmaWarpSpecializedAdapterINS1E_15DefaultEpilogueIaSK_SK_NS1D_6thread17LinearCombinationIaLi1EiiLNS1I_9ScaleType4KindE0ELNS_15FloatRoundStyleE2EaEENS1_15EpilogueDefaultEEEEEvvEEEEvNT_6ParamsE --------------------------
	.section	.nv.info._ZN7cutlass13device_kernelINS_4gemm6kernel13GemmUniversalIN4cute5tupleIJiiiiEEENS1_10collective13CollectiveMmaINS1_34MainloopSm90TmaGmmaWarpSpecializedILi7ENS5_IJNS4_1CILi2EEENSA_ILi1EEESC_EEENS1_32KernelTmaWarpSpecializedPingpongEEENS5_IJNSA_ILi64EEENSA_ILi176EEENSA_ILi128EEEEEEaNS5_IJlSC_lEEEaSK_NS4_8TiledMMAINS4_8MMA_AtomIJNS4_4SM904GMMA26MMA_64x16x32_S32S8S8_SS_TNEEEENS4_6LayoutINS5_IJSC_SC_SC_EEENS5_IJNSA_ILi0EEEST_ST_EEEEENS5_IJNS4_10UnderscoreESW_SW_EEEEENS4_13SM90_TMA_LOADENS4_14ComposedLayoutINS4_7SwizzleILi3ELi4ELi3EEENS4_18smem_ptr_flag_bitsILi8EEENSR_INS5_IJNSA_ILi8EEESI_EEENS5_IJSI_SC_EEEEEEEvNS4_8identityENS4_23SM90_TMA_LOAD_MULTICASTES19_vS1A_EENS_8epilogue10collective6detail29Sm90TmaWarpSpecializedAdapterINS1E_15DefaultEpilogueIaSK_SK_NS1D_6thread17LinearCombinationIaLi1EiiLNS1I_9ScaleType4KindE0ELNS_15FloatRoundStyleE2EaEENS1_15EpilogueDefaultEEEEEvvEEEEvNT_6ParamsE,"",@"SHT_CUDA_INFO"
	.sectionflags	@""
	.align	4


	//----- nvinfo : EIATTR_CUDA_API_VERSION
	.align		4
        /*0000*/ 	.byte	0x04, 0x37
        /*0002*/ 	.short	(.L_21 - .L_20)
.L_20:
        /*0004*/ 	.word	0x00000082


	//----- nvinfo : EIATTR_KPARAM_INFO
	.align		4
.L_21:
        /*0008*/ 	.byte	0x04, 0x17
        /*000a*/ 	.short	(.L_23 - .L_22)
.L_22:
        /*000c*/ 	.word	0x00000000
        /*0010*/ 	.short	0x0000
        /*0012*/ 	.short	0x0070
        /*0014*/ 	.byte	0x00, 0xf0, 0x01, 0x10


	//----- nvinfo : EIATTR_SPARSE_MMA_MASK
	.align		4
.L_23:
        /*0018*/ 	.byte	0x03, 0x50
        /*001a*/ 	.short	0x0000


	//----- nvinfo : EIATTR_MAXREG_COUNT
	.align		4
        /*001c*/ 	.byte	0x03, 0x1b
        /*001e*/ 	.short	0x00a8


	//----- nvinfo : EIATTR_NUM_BARRIERS
	.align		4
        /*0020*/ 	.byte	0x02, 0x4c
        /*0022*/ 	.byte	0x01
	.zero		1


	//----- nvinfo : EIATTR_EXTERNS
	.align		4
        /*0024*/ 	.byte	0x04, 0x0f
        /*0026*/ 	.short	(.L_25 - .L_24)


	//   ....[0]....
	.align		4
.L_24:
        /*0028*/ 	.word	index@(__assertfail)


	//----- nvinfo : EIATTR_ANNOTATIONS
	.align		4
.L_25:
        /*002c*/ 	.byte	0x04, 0x55
        /*002e*/ 	.short	(.L_27 - .L_26)


	//   ....[0]....
.L_26:
        /*0030*/ 	.word	0x00000001
        /*0034*/ 	.byte	0x10, 0x0e, 0x00, 0x00, 0x01, 0x00, 0x00, 0x00, 0xd0, 0x14, 0x00, 0x00, 0x01, 0x00, 0x00, 0x00
        /*0044*/ 	.byte	0x20, 0x8c, 0x00, 0x00, 0x01, 0x00, 0x00, 0x00, 0x30, 0x98, 0x00, 0x00


	//----- nvinfo : EIATTR_MERCURY_ISA_VERSION
	.align		4
.L_27:
        /*0050*/ 	.byte	0x03, 0x5f
        /*0052*/ 	.short	0x0101


	//----- nvinfo : EIATTR_INT_WARP_WIDE_INSTR_OFFSETS
	.align		4
        /*0054*/ 	.byte	0x04, 0x31
        /*0056*/ 	.short	(.L_29 - .L_28)


	//   ....[0]....
.L_28:
        /*0058*/ 	.word	0x00000560


	//   ....[1]....
        /*005c*/ 	.word	0x000005a0


	//   ....[2]....
        /*0060*/ 	.word	0x00000600


	//   ....[3]....
        /*0064*/ 	.word	0x00000630


	//   ....[4]....
        /*0068*/ 	.word	0x00000740


	//   ....[5]....
        /*006c*/ 	.word	0x000007c0


	//   ....[6]....
        /*0070*/ 	.word	0x000007d0


	//   ....[7]....
        /*0074*/ 	.word	0x00000830


	//----- nvinfo : EIATTR_COOP_GROUP_MASK_REGIDS
	.align		4
.L_29:
        /*0078*/ 	.byte	0x04, 0x29
        /*007a*/ 	.short	(.L_31 - .L_30)


	//   ....[0]....
.L_30:
        /*007c*/ 	.word	0xffffffff


	//   ....[1]....
        /*0080*/ 	.word	0xffffffff


	//   ....[2]....
        /*0084*/ 	.word	0xffffffff


	//   ....[3]....
        /*0088*/ 	.word	0xffffffff


	//   ....[4]....
        /*008c*/ 	.word	0xffffffff


	//   ....[5]....
        /*0090*/ 	.word	0xffffffff


	//   ....[6]....
        /*0094*/ 	.word	0xffffffff


	//----- nvinfo : EIATTR_COOP_GROUP_INSTR_OFFSETS
	.align		4
.L_31:
        /*0098*/ 	.byte	0x04, 0x28
        /*009a*/ 	.short	(.L_33 - .L_32)


	//   ....[0]....
.L_32:
        /*009c*/ 	.word	0x00000070


	//   ....[1]....
        /*00a0*/ 	.word	0x00000080


	//   ....[2]....
        /*00a4*/ 	.word	0x00000140


	//   ....[3]....
        /*00a8*/ 	.word	0x00000330


	//   ....[4]....
        /*00ac*/ 	.word	0x00000370


	//   ....[5]....
        /*00b0*/ 	.word	0x00000400


	//   ....[6]....
        /*00b4*/ 	.word	0x000009c0


	//----- nvinfo : EIATTR_REG_RECONFIG
	.align		4
.L_33:
        /*00b8*/ 	.byte	0x01, 0x54
	.zero		2


	//----- nvinfo : EIATTR_SYSCALL_OFFSETS
	.align		4
        /*00bc*/ 	.byte	0x04, 0x46
        /*00be*/ 	.short	(.L_35 - .L_34)


	//   ....[0]....
.L_34:
        /*00c0*/ 	.word	0x000018e0


	//----- nvinfo : EIATTR_MBARRIER_INSTR_OFFSETS
	.align		4
.L_35:
        /*00c4*/ 	.byte	0x04, 0x39
        /*00c6*/ 	.short	(.L_37 - .L_36)


	//   ....[0]....
.L_36:
        /*00c8*/ 	.word	0x00000240
        /*00cc*/ 	.word	0x000000ff
        /*00d0*/ 	.word	0x00000000
        /*00d4*/ 	.short	0x0100
        /*00d6*/ 	.byte	0x08
	.zero		1


	//   ....[1]....
        /*00d8*/ 	.word	0x00000250
        /*00dc*/ 	.word	0x000000ff
        /*00e0*/ 	.word	0x00000038
        /*00e4*/ 	.short	0x0100
        /*00e6*/ 	.byte	0x08
	.zero		1


	//   ....[2]....
        /*00e8*/ 	.word	0x00000260
        /*00ec*/ 	.word	0x000000ff
        /*00f0*/ 	.word	0x00000008
        /*00f4*/ 	.short	0x0100
        /*00f6*/ 	.byte	0x08
	.zero		1


	//   ....[3]....
        /*00f8*/ 	.word	0x00000270
        /*00fc*/ 	.word	0x000000ff
        /*0100*/ 	.word	0x00000040
        /*0104*/ 	.short	0x0100
        /*0106*/ 	.byte	0x08
	.zero		1


	//   ....[4]....
        /*0108*/ 	.word	0x00000280
        /*010c*/ 	.word	0x000000ff
        /*0110*/ 	.word	0x00000010
        /*0114*/ 	.short	0x0100
        /*0116*/ 	.byte	0x08
	.zero		1


	//   ....[5]....
        /*0118*/ 	.word	0x00000290
        /*011c*/ 	.word	0x000000ff
        /*0120*/ 	.word	0x00000048
        /*0124*/ 	.short	0x0100
        /*0126*/ 	.byte	0x08
	.zero		1


	//   ....[6]....
        /*0128*/ 	.word	0x000002a0
        /*012c*/ 	.word	0x000000ff
        /*0130*/ 	.word	0x00000018
        /*0134*/ 	.short	0x0100
        /*0136*/ 	.byte	0x08
	.zero		1


	//   ....[7]....
        /*0138*/ 	.word	0x000002b0
        /*013c*/ 	.word	0x000000ff
        /*0140*/ 	.word	0x00000050
        /*0144*/ 	.short	0x0100
        /*0146*/ 	.byte	0x08
	.zero		1


	//   ....[8]....
        /*0148*/ 	.word	0x000002c0
        /*014c*/ 	.word	0x000000ff
        /*0150*/ 	.word	0x00000020
        /*0154*/ 	.short	0x0100
        /*0156*/ 	.byte	0x08
	.zero		1


	//   ....[9]....
        /*0158*/ 	.word	0x000002d0
        /*015c*/ 	.word	0x000000ff
        /*0160*/ 	.word	0x00000058
        /*0164*/ 	.short	0x0100
        /*0166*/ 	.byte	0x08
	.zero		1


	//   ....[10]....
        /*0168*/ 	.word	0x000002e0
        /*016c*/ 	.word	0x000000ff
        /*0170*/ 	.word	0x00000028
        /*0174*/ 	.short	0x0100
        /*0176*/ 	.byte	0x08
	.zero		1


	//   ....[11]....
        /*0178*/ 	.word	0x000002f0
        /*017c*/ 	.word	0x000000ff
        /*0180*/ 	.word	0x00000060
        /*0184*/ 	.short	0x0100
        /*0186*/ 	.byte	0x08
	.zero		1


	//   ....[12]....
        /*0188*/ 	.word	0x00000300
        /*018c*/ 	.word	0x000000ff
        /*0190*/ 	.word	0x00000030
        /*0194*/ 	.short	0x0100
        /*0196*/ 	.byte	0x08
	.zero		1


	//   ....[13]....
        /*0198*/ 	.word	0x00000310
        /*019c*/ 	.word	0x000000ff
        /*01a0*/ 	.word	0x00000068
        /*01a4*/ 	.short	0x0100
        /*01a6*/ 	.byte	0x08
	.zero		1


	//   ....[14]....
        /*01a8*/ 	.word	0x00000860
        /*01ac*/ 	.word	0x000000ff
        /*01b0*/ 	.word	0x000000a0
        /*01b4*/ 	.short	0x0100
        /*01b6*/ 	.byte	0x08
	.zero		1


	//   ....[15]....
        /*01b8*/ 	.word	0x00000900
        /*01bc*/ 	.word	0x000000ff
        /*01c0*/ 	.word	0x000000a8
        /*01c4*/ 	.short	0x0100
        /*01c6*/ 	.byte	0x08
	.zero		1


	//   ....[16]....
        /*01c8*/ 	.word	0x00000940
        /*01cc*/ 	.word	0x000000ff
        /*01d0*/ 	.word	0x00000080
        /*01d4*/ 	.short	0x0100
        /*01d6*/ 	.byte	0x09
	.zero		1


	//   ....[17]....
        /*01d8*/ 	.word	0x00000950
        /*01dc*/ 	.word	0x000000ff
        /*01e0*/ 	.word	0x00000088
        /*01e4*/ 	.short	0x0100
        /*01e6*/ 	.byte	0x09
	.zero		1


	//   ....[18]....
        /*01e8*/ 	.word	0x00000960
        /*01ec*/ 	.word	0x000000ff
        /*01f0*/ 	.word	0x00000090
        /*01f4*/ 	.short	0x0100
        /*01f6*/ 	.byte	0x09
	.zero		1


	//   ....[19]....
        /*01f8*/ 	.word	0x00000970
        /*01fc*/ 	.word	0x000000ff
        /*0200*/ 	.word	0x00000098
        /*0204*/ 	.short	0x0100
        /*0206*/ 	.byte	0x09
	.zero		1


	//   ....[20]....
        /*0208*/ 	.word	0x000017a0
        /*020c*/ 	.word	0x000000ff
        /*0210*/ 	.word	0xfffffff8
        /*0214*/ 	.short	0x010a
        /*0216*/ 	.byte	0x2b
	.zero		1


	//   ....[21]....
        /*0218*/ 	.word	0x00001970
        /*021c*/ 	.word	0x00000003
        /*0220*/ 	.word	0x00000000
        /*0224*/ 	.short	0x010a
        /*0226*/ 	.byte	0x3f
	.zero		1


	//   ....[22]....
        /*0228*/ 	.word	0x000019d0
        /*022c*/ 	.word	0x00000003
        /*0230*/ 	.word	0x00000000
        /*0234*/ 	.short	0x010a
        /*0236*/ 	.byte	0x3f
	.zero		1


	//   ....[23]....
        /*0238*/ 	.word	0x00002c30
        /*023c*/ 	.word	0x000000ff
        /*0240*/ 	.word	0x00000000
        /*0244*/ 	.short	0x010a
        /*0246*/ 	.byte	0x06
	.zero		1


	//   ....[24]....
        /*0248*/ 	.word	0x00002c70
        /*024c*/ 	.word	0x000000ff
        /*0250*/ 	.word	0x00000000
        /*0254*/ 	.short	0x010a
        /*0256*/ 	.byte	0x06
	.zero		1


	//   ....[25]....
        /*0258*/ 	.word	0x00003dd0
        /*025c*/ 	.word	0x00000005
        /*0260*/ 	.word	0x00000000
        /*0264*/ 	.short	0x0101
        /*0266*/ 	.byte	0x3f
	.zero		1


	//   ....[26]....
        /*0268*/ 	.word	0x00003ee0
        /*026c*/ 	.word	0x00000003
        /*0270*/ 	.word	0x00000000
        /*0274*/ 	.short	0x0101
        /*0276*/ 	.byte	0x29
	.zero		1


	//   ....[27]....
        /*0278*/ 	.word	0x00004010
        /*027c*/ 	.word	0x00000000
        /*0280*/ 	.word	0x00000000
        /*0284*/ 	.short	0x0101
        /*0286*/ 	.byte	0x3f
	.zero		1


	//   ....[28]....
        /*0288*/ 	.word	0x00004090
        /*028c*/ 	.word	0x000000ff
        /*0290*/ 	.word	0x00000008
        /*0294*/ 	.short	0x010a
        /*0296*/ 	.byte	0x2b
	.zero		1


	//   ....[29]....
        /*0298*/ 	.word	0x00008c60
        /*029c*/ 	.word	0x00000000
        /*02a0*/ 	.word	0x00000000
        /*02a4*/ 	.short	0x0101
        /*02a6*/ 	.byte	0x29
	.zero		1


	//   ....[30]....
        /*02a8*/ 	.word	0x00009580
        /*02ac*/ 	.word	0x0000000d
        /*02b0*/ 	.word	0x00000038
        /*02b4*/ 	.short	0x010a
        /*02b6*/ 	.byte	0x3f
	.zero		1


	//   ....[31]....
        /*02b8*/ 	.word	0x00009980
        /*02bc*/ 	.word	0x00000006
        /*02c0*/ 	.word	0x000000a8
        /*02c4*/ 	.short	0x0101
        /*02c6*/ 	.byte	0x3f
	.zero		1


	//   ....[32]....
        /*02c8*/ 	.word	0x0000a0b0
        /*02cc*/ 	.word	0x00000007
        /*02d0*/ 	.word	0x00000000
        /*02d4*/ 	.short	0x010a
        /*02d6*/ 	.byte	0x3f
	.zero		1


	//   ....[33]....
        /*02d8*/ 	.word	0x0000a130
        /*02dc*/ 	.word	0x00000006
        /*02e0*/ 	.word	0x00000000
        /*02e4*/ 	.short	0x010a
        /*02e6*/ 	.byte	0x3f
	.zero		1


	//   ....[34]....
        /*02e8*/ 	.word	0x0000a1c0
        /*02ec*/ 	.word	0x00000007
        /*02f0*/ 	.word	0x00000000
        /*02f4*/ 	.short	0x010a
        /*02f6*/ 	.byte	0x3f
	.zero		1


	//   ....[35]....
        /*02f8*/ 	.word	0x0000a250
        /*02fc*/ 	.word	0x00000006
        /*0300*/ 	.word	0x00000000
        /*0304*/ 	.short	0x010a
        /*0306*/ 	.byte	0x3f
	.zero		1


	//   ....[36]....
        /*0308*/ 	.word	0x0000a2e0
        /*030c*/ 	.word	0x00000007
        /*0310*/ 	.word	0x00000000
        /*0314*/ 	.short	0x010a
        /*0316*/ 	.byte	0x3f
	.zero		1


	//   ....[37]....
        /*0318*/ 	.word	0x0000a370
        /*031c*/ 	.word	0x00000006
        /*0320*/ 	.word	0x00000000
        /*0324*/ 	.short	0x010a
        /*0326*/ 	.byte	0x3f
	.zero		1


	//   ....[38]....
        /*0328*/ 	.word	0x0000a400
        /*032c*/ 	.word	0x00000005
        /*0330*/ 	.word	0x00000000
        /*0334*/ 	.short	0x010a
        /*0336*/ 	.byte	0x3f
	.zero		1


	//   ....[39]....
        /*0338*/ 	.word	0x0000a470
        /*033c*/ 	.word	0x00000003
        /*0340*/ 	.word	0xfffffff8
        /*0344*/ 	.short	0x010a
        /*0346*/ 	.byte	0x3f
	.zero		1


	//   ....[40]....
        /*0348*/ 	.word	0x0000a4c0
        /*034c*/ 	.word	0x00000003
        /*0350*/ 	.word	0x00000000
        /*0354*/ 	.short	0x010a
        /*0356*/ 	.byte	0x3f
	.zero		1


	//   ....[41]....
        /*0358*/ 	.word	0x0000a520
        /*035c*/ 	.word	0x00000005
        /*0360*/ 	.word	0x00000000
        /*0364*/ 	.short	0x010a
        /*0366*/ 	.byte	0x3f
	.zero		1


	//   ....[42]....
        /*0368*/ 	.word	0x0000a580
        /*036c*/ 	.word	0x00000003
        /*0370*/ 	.word	0x00000008
        /*0374*/ 	.short	0x010a
        /*0376*/ 	.byte	0x3f
	.zero		1


	//   ....[43]....
        /*0378*/ 	.word	0x0000a650
        /*037c*/ 	.word	0x0000000d
        /*0380*/ 	.word	0x00000038
        /*0384*/ 	.short	0x010a
        /*0386*/ 	.byte	0x3f
	.zero		1


	//   ....[44]....
        /*0388*/ 	.word	0x0000a720
        /*038c*/ 	.word	0x00000007
        /*0390*/ 	.word	0x00000000
        /*0394*/ 	.short	0x010a
        /*0396*/ 	.byte	0x3f
	.zero		1


	//   ....[45]....
        /*0398*/ 	.word	0x0000a770
        /*039c*/ 	.word	0x00000006
        /*03a0*/ 	.word	0x00000000
        /*03a4*/ 	.short	0x010a
        /*03a6*/ 	.byte	0x3f
	.zero		1


	//   ....[46]....
        /*03a8*/ 	.word	0x0000a7c0
        /*03ac*/ 	.word	0x00000007
        /*03b0*/ 	.word	0x00000000
        /*03b4*/ 	.short	0x010a
        /*03b6*/ 	.byte	0x3f
	.zero		1


	//   ....[47]....
        /*03b8*/ 	.word	0x0000a810
        /*03bc*/ 	.word	0x00000006
        /*03c0*/ 	.word	0x00000000
        /*03c4*/ 	.short	0x010a
        /*03c6*/ 	.byte	0x3f
	.zero		1


	//   ....[48]....
        /*03c8*/ 	.word	0x0000a860
        /*03cc*/ 	.word	0x00000007
        /*03d0*/ 	.word	0x00000000
        /*03d4*/ 	.short	0x010a
        /*03d6*/ 	.byte	0x3f
	.zero		1


	//   ....[49]....
        /*03d8*/ 	.word	0x0000a8b0
        /*03dc*/ 	.word	0x00000006
        /*03e0*/ 	.word	0x00000000
        /*03e4*/ 	.short	0x010a
        /*03e6*/ 	.byte	0x3f
	.zero		1


	//----- nvinfo : EIATTR_NUM_MBARRIERS
	.align		4
.L_37:
        /*03e8*/ 	.byte	0x03, 0x38
        /*03ea*/ 	.short	0x0014


	//----- nvinfo : EIATTR_EXIT_INSTR_OFFSETS
	.align		4
        /*03ec*/ 	.byte	0x04, 0x1c
        /*03ee*/ 	.short	(.L_39 - .L_38)


	//   ....[0]....
.L_38:
        /*03f0*/ 	.word	0x00001460


	//   ....[1]....
        /*03f4*/ 	.word	0x000014c0


	//   ....[2]....
        /*03f8*/ 	.word	0x00009260


	//   ....[3]....
        /*03fc*/ 	.word	0x00009290


	//   ....[4]....
        /*0400*/ 	.word	0x0000a450


	//----- nvinfo : EIATTR_MAX_THREADS
	.align		4
.L_39:
        /*0404*/ 	.byte	0x04, 0x05
        /*0406*/ 	.short	(.L_41 - .L_40)
.L_40:
        /*0408*/ 	.word	0x00000180
        /*040c*/ 	.word	0x00000001
        /*0410*/ 	.word	0x00000001


	//----- nvinfo : EIATTR_CRS_STACK_SIZE
	.align		4
.L_41:
        /*0414*/ 	.byte	0x04, 0x1e
        /*0416*/ 	.short	(.L_43 - .L_42)
.L_42:
        /*0418*/ 	.word	0x00000000


	//----- nvinfo : EIATTR_CBANK_PARAM_SIZE
	.align		4
.L_43:
        /*041c*/ 	.byte	0x03, 0x19
        /*041e*/ 	.short	0x0470


	//----- nvinfo : EIATTR_PARAM_CBANK
	.align		4
        /*0420*/ 	.byte	0x04, 0x0a
        /*0422*/ 	.short	(.L_45 - .L_44)
	.align		4
.L_44:
        /*0424*/ 	.word	index@(.nv.constant0._ZN7cutlass13device_kernelINS_4gemm6kernel13GemmUniversalIN4cute5tupleIJiiiiEEENS1_10collective13CollectiveMmaINS1_34MainloopSm90TmaGmmaWarpSpecializedILi7ENS5_IJNS4_1CILi2EEENSA_ILi1EEESC_EEENS1_32KernelTmaWarpSpecializedPingpongEEENS5_IJNSA_ILi64EEENSA_ILi176EEENSA_ILi128EEEEEEaNS5_IJlSC_lEEEaSK_NS4_8TiledMMAINS4_8MMA_AtomIJNS4_4SM904GMMA26MMA_64x16x32_S32S8S8_SS_TNEEEENS4_6LayoutINS5_IJSC_SC_SC_EEENS5_IJNSA_ILi0EEEST_ST_EEEEENS5_IJNS4_10UnderscoreESW_SW_EEEEENS4_13SM90_TMA_LOADENS4_14ComposedLayoutINS4_7SwizzleILi3ELi4ELi3EEENS4_18smem_ptr_flag_bitsILi8EEENSR_INS5_IJNSA_ILi8EEESI_EEENS5_IJSI_SC_EEEEEEEvNS4_8identityENS4_23SM90_TMA_LOAD_MULTICASTES19_vS1A_EENS_8epilogue10collective6detail29Sm90TmaWarpSpecializedAdapterINS1E_15DefaultEpilogueIaSK_SK_NS1D_6thread17LinearCombinationIaLi1EiiLNS1I_9ScaleType4KindE0ELNS_15FloatRoundStyleE2EaEENS1_15EpilogueDefaultEEEEEvvEEEEvNT_6ParamsE)
        /*0428*/ 	.short	0x0210
        /*042a*/ 	.short	0x0470


	//----- nvinfo : EIATTR_SW_WAR
	.align		4
.L_45:
        /*042c*/ 	.byte	0x04, 0x36
        /*042e*/ 	.short	(.L_47 - .L_46)
.L_46:
        /*0430*/ 	.word	0x00000008
.L_47:


//--------------------- .nv.callgraph             --------------------------
	.section	.nv.callgraph,"",@"SHT_CUDA_CALLGRAPH"
	.align	4
	.sectionentsize	8
	.align		4
        /*0000*/ 	.word	0x00000000
	.align		4
        /*0004*/ 	.word	0xffffffff
	.align		4
        /*0008*/ 	.word	index@(_ZN7cutlass13device_kernelINS_4gemm6kernel13GemmUniversalIN4cute5tupleIJiiiiEEENS1_10collective13CollectiveMmaINS1_34MainloopSm90TmaGmmaWarpSpecializedILi7ENS5_IJNS4_1CILi2EEENSA_ILi1EEESC_EEENS1_32KernelTmaWarpSpecializedPingpongEEENS5_IJNSA_ILi64EEENSA_ILi176EEENSA_ILi128EEEEEEaNS5_IJlSC_lEEEaSK_NS4_8TiledMMAINS4_8MMA_AtomIJNS4_4SM904GMMA26MMA_64x16x32_S32S8S8_SS_TNEEEENS4_6LayoutINS5_IJSC_SC_SC_EEENS5_IJNSA_ILi0EEEST_ST_EEEEENS5_IJNS4_10UnderscoreESW_SW_EEEEENS4_13SM90_TMA_LOADENS4_14ComposedLayoutINS4_7SwizzleILi3ELi4ELi3EEENS4_18smem_ptr_flag_bitsILi8EEENSR_INS5_IJNSA_ILi8EEESI_EEENS5_IJSI_SC_EEEEEEEvNS4_8identityENS4_23SM90_TMA_LOAD_MULTICASTES19_vS1A_EENS_8epilogue10collective6detail29Sm90TmaWarpSpecializedAdapterINS1E_15DefaultEpilogueIaSK_SK_NS1D_6thread17LinearCombinationIaLi1EiiLNS1I_9ScaleType4KindE0ELNS_15FloatRoundStyleE2EaEENS1_15EpilogueDefaultEEEEEvvEEEEvNT_6ParamsE)
	.align		4
        /*000c*/ 	.word	index@(__assertfail)
	.align		4
        /*0010*/ 	.word	0x00000000
	.align		4
        /*0014*/ 	.word	0xfffffffe
	.align		4
        /*0018*/ 	.word	0x00000000
	.align		4
        /*001c*/ 	.word	0xfffffffd
	.align		4
        /*0020*/ 	.word	0x00000000
	.align		4
        /*0024*/ 	.word	0xfffffffc


//--------------------- .nv.constant4             --------------------------
	.section	.nv.constant4,"a",@progbits
	.align	8
	.align		8
.nv.constant4:
        /*0000*/ 	.dword	__assertfail
	.align		8
        /*0008*/ 	.dword	__unnamed_1
	.align		8
        /*0010*/ 	.dword	_ZN40_INTERNAL_907a177c_4_k_cu_d9e5c6fc_159524cuda3std3__45__cpo5beginE
	.align		8
        /*0018*/ 	.dword	_ZN40_INTERNAL_907a177c_4_k_cu_d9e5c6fc_159524cuda3std3__45__cpo3endE
	.align		8
        /*0020*/ 	.dword	_ZN40_INTERNAL_907a177c_4_k_cu_d9e5c6fc_159524cuda3std3__45__cpo6cbeginE
	.align		8
        /*0028*/ 	.dword	_ZN40_INTERNAL_907a177c_4_k_cu_d9e5c6fc_159524cuda3std3__45__cpo4cendE
	.align		8
        /*0030*/ 	.dword	_ZN40_INTERNAL_907a177c_4_k_cu_d9e5c6fc_159524cuda3std3__442_GLOBAL__N__907a177c_4_k_cu_d9e5c6fc_159526ignoreE
	.align		8
        /*0038*/ 	.dword	_ZN40_INTERNAL_907a177c_4_k_cu_d9e5c6fc_159524cuda3std3__419piecewise_constructE
	.align		8
        /*0040*/ 	.dword	_ZN40_INTERNAL_907a177c_4_k_cu_d9e5c6fc_159524cuda3std3__48in_placeE
	.align		8
        /*0048*/ 	.dword	_ZN40_INTERNAL_907a177c_4_k_cu_d9e5c6fc_159524cuda3std6ranges3__45__cpo4swapE
	.align		8
        /*0050*/ 	.dword	_ZN40_INTERNAL_907a177c_4_k_cu_d9e5c6fc_159524cuda3std6ranges3__45__cpo9iter_moveE
	.align		8
        /*0058*/ 	.dword	_ZN40_INTERNAL_907a177c_4_k_cu_d9e5c6fc_159524cute7productE
	.align		8
        /*0060*/ 	.dword	_ZN40_INTERNAL_907a177c_4_k_cu_d9e5c6fc_159524cute1_E
	.align		8
        /*0068*/ 	.dword	$str$22
	.align		8
        /*0070*/ 	.dword	$str$23


//--------------------- .text._ZN7cutlass13device_kernelINS_4gemm6kernel13GemmUniversalIN4cute5tupleIJiiiiEEENS1_10collective13CollectiveMmaINS1_34MainloopSm90TmaGmmaWarpSpecializedILi7ENS5_IJNS4_1CILi2EEENSA_ILi1EEESC_EEENS1_32KernelTmaWarpSpecializedPingpongEEENS5_IJNSA_ILi64EEENSA_ILi176EEENSA_ILi128EEEEEEaNS5_IJlSC_lEEEaSK_NS4_8TiledMMAINS4_8MMA_AtomIJNS4_4SM904GMMA26MMA_64x16x32_S32S8S8_SS_TNEEEENS4_6LayoutINS5_IJSC_SC_SC_EEENS5_IJNSA_ILi0EEEST_ST_EEEEENS5_IJNS4_10UnderscoreESW_SW_EEEEENS4_13SM90_TMA_LOADENS4_14ComposedLayoutINS4_7SwizzleILi3ELi4ELi3EEENS4_18smem_ptr_flag_bitsILi8EEENSR_INS5_IJNSA_ILi8EEESI_EEENS5_IJSI_SC_EEEEEEEvNS4_8identityENS4_23SM90_TMA_LOAD_MULTICASTES19_vS1A_EENS_8epilogue10collective6detail29Sm90TmaWarpSpecializedAdapterINS1E_15DefaultEpilogueIaSK_SK_NS1D_6thread17LinearCombinationIaLi1EiiLNS1I_9ScaleType4KindE0ELNS_15FloatRoundStyleE2EaEENS1_15EpilogueDefaultEEEEEvvEEEEvNT_6ParamsE --------------------------
	.section	.text._ZN7cutlass13device_kernelINS_4gemm6kernel13GemmUniversalIN4cute5tupleIJiiiiEEENS1_10collective13CollectiveMmaINS1_34MainloopSm90TmaGmmaWarpSpecializedILi7ENS5_IJNS4_1CILi2EEENSA_ILi1EEESC_EEENS1_32KernelTmaWarpSpecializedPingpongEEENS5_IJNSA_ILi64EEENSA_ILi176EEENSA_ILi128EEEEEEaNS5_IJlSC_lEEEaSK_NS4_8TiledMMAINS4_8MMA_AtomIJNS4_4SM904GMMA26MMA_64x16x32_S32S8S8_SS_TNEEEENS4_6LayoutINS5_IJSC_SC_SC_EEENS5_IJNSA_ILi0EEEST_ST_EEEEENS5_IJNS4_10UnderscoreESW_SW_EEEEENS4_13SM90_TMA_LOADENS4_14ComposedLayoutINS4_7SwizzleILi3ELi4ELi3EEENS4_18smem_ptr_flag_bitsILi8EEENSR_INS5_IJNSA_ILi8EEESI_EEENS5_IJSI_SC_EEEEEEEvNS4_8identityENS4_23SM90_TMA_LOAD_MULTICASTES19_vS1A_EENS_8epilogue10collective6detail29Sm90TmaWarpSpecializedAdapterINS1E_15DefaultEpilogueIaSK_SK_NS1D_6thread17LinearCombinationIaLi1EiiLNS1I_9ScaleType4KindE0ELNS_15FloatRoundStyleE2EaEENS1_15EpilogueDefaultEEEEEvvEEEEvNT_6ParamsE,"ax",@progbits
	.align	128
.text._ZN7cutlass13device_kernelINS_4gemm6kernel13GemmUniversalIN4cute5tupleIJiiiiEEENS1_10collective13CollectiveMmaINS1_34MainloopSm90TmaGmmaWarpSpecializedILi7ENS5_IJNS4_1CILi2EEENSA_ILi1EEESC_EEENS1_32KernelTmaWarpSpecializedPingpongEEENS5_IJNSA_ILi64EEENSA_ILi176EEENSA_ILi128EEEEEEaNS5_IJlSC_lEEEaSK_NS4_8TiledMMAINS4_8MMA_AtomIJNS4_4SM904GMMA26MMA_64x16x32_S32S8S8_SS_TNEEEENS4_6LayoutINS5_IJSC_SC_SC_EEENS5_IJNSA_ILi0EEEST_ST_EEEEENS5_IJNS4_10UnderscoreESW_SW_EEEEENS4_13SM90_TMA_LOADENS4_14ComposedLayoutINS4_7SwizzleILi3ELi4ELi3EEENS4_18smem_ptr_flag_bitsILi8EEENSR_INS5_IJNSA_ILi8EEESI_EEENS5_IJSI_SC_EEEEEEEvNS4_8identityENS4_23SM90_TMA_LOAD_MULTICASTES19_vS1A_EENS_8epilogue10collective6detail29Sm90TmaWarpSpecializedAdapterINS1E_15DefaultEpilogueIaSK_SK_NS1D_6thread17LinearCombinationIaLi1EiiLNS1I_9ScaleType4KindE0ELNS_15FloatRoundStyleE2EaEENS1_15EpilogueDefaultEEEEEvvEEEEvNT_6ParamsE:
        .type           _ZN7cutlass13device_kernelINS_4gemm6kernel13GemmUniversalIN4cute5tupleIJiiiiEEENS1_10collective13CollectiveMmaINS1_34MainloopSm90TmaGmmaWarpSpecializedILi7ENS5_IJNS4_1CILi2EEENSA_ILi1EEESC_EEENS1_32KernelTmaWarpSpecializedPingpongEEENS5_IJNSA_ILi64EEENSA_ILi176EEENSA_ILi128EEEEEEaNS5_IJlSC_lEEEaSK_NS4_8TiledMMAINS4_8MMA_AtomIJNS4_4SM904GMMA26MMA_64x16x32_S32S8S8_SS_TNEEEENS4_6LayoutINS5_IJSC_SC_SC_EEENS5_IJNSA_ILi0EEEST_ST_EEEEENS5_IJNS4_10UnderscoreESW_SW_EEEEENS4_13SM90_TMA_LOADENS4_14ComposedLayoutINS4_7SwizzleILi3ELi4ELi3EEENS4_18smem_ptr_flag_bitsILi8EEENSR_INS5_IJNSA_ILi8EEESI_EEENS5_IJSI_SC_EEEEEEEvNS4_8identityENS4_23SM90_TMA_LOAD_MULTICASTES19_vS1A_EENS_8epilogue10collective6detail29Sm90TmaWarpSpecializedAdapterINS1E_15DefaultEpilogueIaSK_SK_NS1D_6thread17LinearCombinationIaLi1EiiLNS1I_9ScaleType4KindE0ELNS_15FloatRoundStyleE2EaEENS1_15EpilogueDefaultEEEEEvvEEEEvNT_6ParamsE,@function
        .size           _ZN7cutlass13device_kernelINS_4gemm6kernel13GemmUniversalIN4cute5tupleIJiiiiEEENS1_10collective13CollectiveMmaINS1_34MainloopSm90TmaGmmaWarpSpecializedILi7ENS5_IJNS4_1CILi2EEENSA_ILi1EEESC_EEENS1_32KernelTmaWarpSpecializedPingpongEEENS5_IJNSA_ILi64EEENSA_ILi176EEENSA_ILi128EEEEEEaNS5_IJlSC_lEEEaSK_NS4_8TiledMMAINS4_8MMA_AtomIJNS4_4SM904GMMA26MMA_64x16x32_S32S8S8_SS_TNEEEENS4_6LayoutINS5_IJSC_SC_SC_EEENS5_IJNSA_ILi0EEEST_ST_EEEEENS5_IJNS4_10UnderscoreESW_SW_EEEEENS4_13SM90_TMA_LOADENS4_14ComposedLayoutINS4_7SwizzleILi3ELi4ELi3EEENS4_18smem_ptr_flag_bitsILi8EEENSR_INS5_IJNSA_ILi8EEESI_EEENS5_IJSI_SC_EEEEEEEvNS4_8identityENS4_23SM90_TMA_LOAD_MULTICASTES19_vS1A_EENS_8epilogue10collective6detail29Sm90TmaWarpSpecializedAdapterINS1E_15DefaultEpilogueIaSK_SK_NS1D_6thread17LinearCombinationIaLi1EiiLNS1I_9ScaleType4KindE0ELNS_15FloatRoundStyleE2EaEENS1_15EpilogueDefaultEEEEEvvEEEEvNT_6ParamsE,(.L_x_261 - _ZN7cutlass13device_kernelINS_4gemm6kernel13GemmUniversalIN4cute5tupleIJiiiiEEENS1_10collective13CollectiveMmaINS1_34MainloopSm90TmaGmmaWarpSpecializedILi7ENS5_IJNS4_1CILi2EEENSA_ILi1EEESC_EEENS1_32KernelTmaWarpSpecializedPingpongEEENS5_IJNSA_ILi64EEENSA_ILi176EEENSA_ILi128EEEEEEaNS5_IJlSC_lEEEaSK_NS4_8TiledMMAINS4_8MMA_AtomIJNS4_4SM904GMMA26MMA_64x16x32_S32S8S8_SS_TNEEEENS4_6LayoutINS5_IJSC_SC_SC_EEENS5_IJNSA_ILi0EEEST_ST_EEEEENS5_IJNS4_10UnderscoreESW_SW_EEEEENS4_13SM90_TMA_LOADENS4_14ComposedLayoutINS4_7SwizzleILi3ELi4ELi3EEENS4_18smem_ptr_flag_bitsILi8EEENSR_INS5_IJNSA_ILi8EEESI_EEENS5_IJSI_SC_EEEEEEEvNS4_8identityENS4_23SM90_TMA_LOAD_MULTICASTES19_vS1A_EENS_8epilogue10collective6detail29Sm90TmaWarpSpecializedAdapterINS1E_15DefaultEpilogueIaSK_SK_NS1D_6thread17LinearCombinationIaLi1EiiLNS1I_9ScaleType4KindE0ELNS_15FloatRoundStyleE2EaEENS1_15EpilogueDefaultEEEEEvvEEEEvNT_6ParamsE)
        .other          _ZN7cutlass13device_kernelINS_4gemm6kernel13GemmUniversalIN4cute5tupleIJiiiiEEENS1_10collective13CollectiveMmaINS1_34MainloopSm90TmaGmmaWarpSpecializedILi7ENS5_IJNS4_1CILi2EEENSA_ILi1EEESC_EEENS1_32KernelTmaWarpSpecializedPingpongEEENS5_IJNSA_ILi64EEENSA_ILi176EEENSA_ILi128EEEEEEaNS5_IJlSC_lEEEaSK_NS4_8TiledMMAINS4_8MMA_AtomIJNS4_4SM904GMMA26MMA_64x16x32_S32S8S8_SS_TNEEEENS4_6LayoutINS5_IJSC_SC_SC_EEENS5_IJNSA_ILi0EEEST_ST_EEEEENS5_IJNS4_10UnderscoreESW_SW_EEEEENS4_13SM90_TMA_LOADENS4_14ComposedLayoutINS4_7SwizzleILi3ELi4ELi3EEENS4_18smem_ptr_flag_bitsILi8EEENSR_INS5_IJNSA_ILi8EEESI_EEENS5_IJSI_SC_EEEEEEEvNS4_8identityENS4_23SM90_TMA_LOAD_MULTICASTES19_vS1A_EENS_8epilogue10collective6detail29Sm90TmaWarpSpecializedAdapterINS1E_15DefaultEpilogueIaSK_SK_NS1D_6thread17LinearCombinationIaLi1EiiLNS1I_9ScaleType4KindE0ELNS_15FloatRoundStyleE2EaEENS1_15EpilogueDefaultEEEEEvvEEEEvNT_6ParamsE,@"STO_CUDA_ENTRY STV_DEFAULT"
_ZN7cutlass13device_kernelINS_4gemm6kernel13GemmUniversalIN4cute5tupleIJiiiiEEENS1_10collective13CollectiveMmaINS1_34MainloopSm90TmaGmmaWarpSpecializedILi7ENS5_IJNS4_1CILi2EEENSA_ILi1EEESC_EEENS1_32KernelTmaWarpSpecializedPingpongEEENS5_IJNSA_ILi64EEENSA_ILi176EEENSA_ILi128EEEEEEaNS5_IJlSC_lEEEaSK_NS4_8TiledMMAINS4_8MMA_AtomIJNS4_4SM904GMMA26MMA_64x16x32_S32S8S8_SS_TNEEEENS4_6LayoutINS5_IJSC_SC_SC_EEENS5_IJNSA_ILi0EEEST_ST_EEEEENS5_IJNS4_10UnderscoreESW_SW_EEEEENS4_13SM90_TMA_LOADENS4_14ComposedLayoutINS4_7SwizzleILi3ELi4ELi3EEENS4_18smem_ptr_flag_bitsILi8EEENSR_INS5_IJNSA_ILi8EEESI_EEENS5_IJSI_SC_EEEEEEEvNS4_8identityENS4_23SM90_TMA_LOAD_MULTICASTES19_vS1A_EENS_8epilogue10collective6detail29Sm90TmaWarpSpecializedAdapterINS1E_15DefaultEpilogueIaSK_SK_NS1D_6thread17LinearCombinationIaLi1EiiLNS1I_9ScaleType4KindE0ELNS_15FloatRoundStyleE2EaEENS1_15EpilogueDefaultEEEEEvvEEEEvNT_6ParamsE:
[----:B------:R-:W0:Y:S02]  /*0000*/  LDC R1, c[0x0][0x28] ;  /* 0x00000a00ff017b82 */ /* 0x000e240000000800 */
[----:B0-----:R-:W-:Y:S01]  /*0010*/  VIADD R1, R1, 0xfffffff8 ;  /* 0xfffffff801017836 */ /* 0x001fe20000000000 */
[----:B------:R-:W0:Y:S01]  /*0020*/  S2R R5, SR_TID.X ;  /* 0x0000000000057919 */ /* 0x000e220000002100 */
[----:B------:R-:W-:Y:S01]  /*0030*/  ELECT P0, URZ, PT ;  /* 0x00000000003f782f */ /* 0x000fe20003800000 */
[----:B------:R-:W-:Y:S01]  /*0040*/  BSSY B0, `(.L_x_0) ;  /* 0x000000f000007945 */ /* 0x000fe20003800000 */
[--C-:B0-----:R-:W-:Y:S02]  /*0050*/  SHF.R.U32.HI R0, RZ, 0x5, R5.reuse ;  /* 0x00000005ff007819 */ /* 0x101fe40000011605 */
[----:B------:R-:W-:-:S03]  /*0060*/  SHF.R.U32.HI R7, RZ, 0x7, R5 ;  /* 0x00000007ff077819 */ /* 0x000fc60000011605 */
[----:B------:R-:W0:Y:S04]  /*0070*/  SHFL.IDX PT, R2, R0, RZ, 0x1f ;  /* 0x00001fff00027589 */ /* 0x000e2800000e0000 */
[----:B------:R1:W2:Y:S01]  /*0080*/  SHFL.IDX PT, R10, R7, RZ, 0x1f ;  /* 0x00001fff070a7589 */ /* 0x0002a200000e0000 */
[----:B0-----:R-:W-:-:S13]  /*0090*/  ISETP.NE.OR P0, PT, R2, RZ, !P0 ;  /* 0x000000ff0200720c */ /* 0x001fda0004705670 */
[----:B-12---:R-:W-:Y:S05]  /*00a0*/  @P0 BRA `(.L_x_1) ;  /* 0x0000000000200947 */ /* 0x006fea0003800000 */
[----:B------:R-:W-:Y:S02]  /*00b0*/  ULDC.64 UR4, c[0x0][0x198] ;  /* 0x0000660000047ab9 */ /* 0x000fe40000000a00 */
[----:B------:R-:W-:Y:S02]  /*00c0*/  UIADD3 UR6, UP0, UR4, 0xf0, URZ ;  /* 0x000000f004067890 */ /* 0x000fe4000ff1e03f */
[----:B------:R-:W-:Y:S02]  /*00d0*/  UIADD3 UR4, UP1, UR4, 0x1f0, URZ ;  /* 0x000001f004047890 */ /* 0x000fe4000ff3e03f */
[----:B------:R-:W-:Y:S02]  /*00e0*/  UIADD3.X UR7, URZ, UR5, URZ, UP0, !UPT ;  /* 0x000000053f077290 */ /* 0x000fe400087fe43f */
[----:B------:R-:W-:-:S07]  /*00f0*/  UIADD3.X UR5, URZ, UR5, URZ, UP1, !UPT ;  /* 0x000000053f057290 */ /* 0x000fce0008ffe43f */
[----:B------:R0:W-:Y:S02]  /*0100*/  UTMACCTL.PF [UR6] ;  /* 0x00000000060079b9 */ /* 0x0001e40008040000 */
[----:B------:R0:W-:Y:S02]  /*0110*/  UTMACCTL.PF [UR4] ;  /* 0x00000000040079b9 */ /* 0x0001e40008040000 */
[----:B0-----:R-:W-:Y:S01]  /*0120*/  NOP ;  /* 0x0000000000007918 */ /* 0x001fe20000000000 */
.L_x_1:
[----:B------:R-:W-:Y:S05]  /*0130*/  BSYNC B0 ;  /* 0x0000000000007941 */ /* 0x000fea0003800000 */
.L_x_0:
[----:B------:R-:W0:Y:S02]  /*0140*/  SHFL.IDX PT, R8, R0, RZ, 0x1f ;  /* 0x00001fff00087589 */ /* 0x000e2400000e0000 */
[----:B0-----:R-:W-:-:S13]  /*0150*/  ISETP.NE.AND P0, PT, R8, RZ, PT ;  /* 0x000000ff0800720c */ /* 0x001fda0003f05270 */
[----:B------:R-:W-:Y:S05]  /*0160*/  @P0 BRA `(.L_x_2) ;  /* 0x0000000000700947 */ /* 0x000fea0003800000 */
[----:B------:R-:W0:Y:S01]  /*0170*/  S2UR UR8, SR_CgaCtaId ;  /* 0x00000000000879c3 */ /* 0x000e220000008800 */
[----:B------:R-:W-:Y:S01]  /*0180*/  UMOV UR4, 0x400 ;  /* 0x0000040000047882 */ /* 0x000fe20000000000 */
[----:B------:R-:W-:Y:S01]  /*0190*/  UMOV UR5, 0x1 ;  /* 0x0000000100057882 */ /* 0x000fe20000000000 */
[----:B------:R-:W-:Y:S01]  /*01a0*/  UMOV UR6, 0x2 ;  /* 0x0000000200067882 */ /* 0x000fe20000000000 */
[----:B------:R-:W-:Y:S01]  /*01b0*/  ELECT P0, URZ, PT ;  /* 0x00000000003f782f */ /* 0x000fe20003800000 */
[----:B------:R-:W-:-:S04]  /*01c0*/  UIADD3 UR6, -UR6, 0x100000, URZ ;  /* 0x0010000006067890 */ /* 0x000fc8000fffe13f */
[----:B------:R-:W-:Y:S02]  /*01d0*/  USHF.L.U32 UR7, UR6, 0xb, URZ ;  /* 0x0000000b06077899 */ /* 0x000fe4000800063f */
[----:B------:R-:W-:Y:S02]  /*01e0*/  USHF.L.U32 UR6, UR6, 0x1, URZ ;  /* 0x0000000106067899 */ /* 0x000fe4000800063f */
[----:B0-----:R-:W-:Y:S02]  /*01f0*/  ULEA UR8, UR8, UR4, 0x18 ;  /* 0x0000000408087291 */ /* 0x001fe4000f8ec03f */
[----:B------:R-:W-:-:S04]  /*0200*/  UIADD3 UR4, -UR5, 0x100000, URZ ;  /* 0x0010000005047890 */ /* 0x000fc8000fffe13f */
[----:B------:R-:W-:Y:S02]  /*0210*/  USHF.L.U32 UR5, UR4, 0xb, URZ ;  /* 0x0000000b04057899 */ /* 0x000fe4000800063f */
[----:B------:R-:W-:Y:S01]  /*0220*/  USHF.L.U32 UR4, UR4, 0x1, URZ ;  /* 0x0000000104047899 */ /* 0x000fe2000800063f */
[----:B------:R-:W0:Y:S11]  /*0230*/  FENCE.VIEW.ASYNC.S ;  /* 0x00000000000073c6 */ /* 0x000e360000000000 */
[----:B0-----:R0:W1:Y:S01]  /*0240*/  SYNCS.EXCH.64 URZ, [UR8], UR4 ;  /* 0x00000004083f75b2 */ /* 0x0010620008000100 */
[----:B------:R0:W2:Y:S01]  /*0250*/  SYNCS.EXCH.64 URZ, [UR8+0x38], UR6 ;  /* 0x00003806083f75b2 */ /* 0x0000a20008000100 */
[----:B------:R0:W3:Y:S01]  /*0260*/  SYNCS.EXCH.64 URZ, [UR8+0x8], UR4 ;  /* 0x00000804083f75b2 */ /* 0x0000e20008000100 */
[----:B------:R0:W4:Y:S01]  /*0270*/  SYNCS.EXCH.64 URZ, [UR8+0x40], UR6 ;  /* 0x00004006083f75b2 */ /* 0x0001220008000100 */
[----:B------:R0:W0:Y:S01]  /*0280*/  SYNCS.EXCH.64 URZ, [UR8+0x10], UR4 ;  /* 0x00001004083f75b2 */ /* 0x0000220008000100 */
        /* <DEDUP_REMOVED lines=9> */
[----:B------:R-:W-:Y:S01]  /*0320*/  NOP ;  /* 0x0000000000007918 */ /* 0x000fe20000000000 */
.L_x_2:
[----:B------:R-:W5:Y:S01]  /*0330*/  SHFL.IDX PT, R9, R0, RZ, 0x1f ;  /* 0x00001fff00097589 */ /* 0x000f6200000e0000 */
[----:B------:R-:W-:Y:S01]  /*0340*/  SHF.R.S32.HI R4, RZ, 0x1f, R5 ;  /* 0x0000001fff047819 */ /* 0x000fe20000011405 */
[----:B------:R-:W1:Y:S01]  /*0350*/  S2UR UR12, SR_CTAID.X ;  /* 0x00000000000c79c3 */ /* 0x000e620000002500 */
[----:B------:R-:W-:Y:S01]  /*0360*/  ELECT P0, URZ, PT ;  /* 0x00000000003f782f */ /* 0x000fe20003800000 */
[----:B------:R2:W3:Y:S01]  /*0370*/  SHFL.IDX PT, R11, R0, RZ, 0x1f ;  /* 0x00001fff000b7589 */ /* 0x0004e200000e0000 */
[----:B------:R-:W-:Y:S02]  /*0380*/  LEA.HI R4, R4, R5, RZ, 0x7 ;  /* 0x0000000504047211 */ /* 0x000fe400078f38ff */
[----:B------:R-:W-:Y:S02]  /*0390*/  ELECT P1, URZ, PT ;  /* 0x00000000003f782f */ /* 0x000fe40003820000 */
[----:B------:R-:W-:Y:S01]  /*03a0*/  SHF.R.S32.HI R13, RZ, 0x1f, R8 ;  /* 0x0000001fff0d7819 */ /* 0x000fe20000011408 */
[----:B------:R-:W4:Y:S01]  /*03b0*/  S2R R6, SR_CTAID.Y ;  /* 0x0000000000067919 */ /* 0x000f220000002600 */
[----:B------:R-:W-:Y:S01]  /*03c0*/  LOP3.LUT R4, R4, 0xffffff80, RZ, 0xc0, !PT ;  /* 0xffffff8004047812 */ /* 0x000fe200078ec0ff */
[----:B------:R-:W4:Y:S01]  /*03d0*/  LDC R14, c[0x0][0x140] ;  /* 0x00005000ff0e7b82 */ /* 0x000f220000000800 */
[----:B0-----:R-:W-:Y:S01]  /*03e0*/  ULDC UR4, c[0x0][0x150] ;  /* 0x0000540000047ab9 */ /* 0x001fe20000000800 */
[----:B------:R-:W-:Y:S01]  /*03f0*/  LEA.HI R13, R13, R8, RZ, 0x2 ;  /* 0x000000080d0d7211 */ /* 0x000fe200078f10ff */
[----:B------:R-:W0:Y:S01]  /*0400*/  SHFL.IDX PT, R16, R7, RZ, 0x1f ;  /* 0x00001fff07107589 */ /* 0x000e2200000e0000 */
[----:B------:R-:W-:Y:S01]  /*0410*/  IMAD.IADD R4, R5, 0x1, -R4 ;  /* 0x0000000105047824 */ /* 0x000fe200078e0a04 */
[----:B------:R-:W-:Y:S01]  /*0420*/  UMOV UR11, 0x80 ;  /* 0x00000080000b7882 */ /* 0x000fe20000000000 */
[----:B------:R-:W-:Y:S01]  /*0430*/  LOP3.LUT R13, R13, 0x3ffffffc, RZ, 0xc0, !PT ;  /* 0x3ffffffc0d0d7812 */ /* 0x000fe200078ec0ff */
[----:B------:R-:W-:Y:S01]  /*0440*/  NOP ;  /* 0x0000000000007918 */ /* 0x000fe20000000000 */
[----:B------:R-:W0:Y:S01]  /*0450*/  LDC R15, c[0x0][0x144] ;  /* 0x00005100ff0f7b82 */ /* 0x000e220000000800 */
[----:B------:R-:W-:Y:S01]  /*0460*/  SHF.R.S32.HI R3, RZ, 0x1f, R4 ;  /* 0x0000001fff037819 */ /* 0x000fe20000011404 */
[----:B------:R-:W-:Y:S01]  /*0470*/  NOP ;  /* 0x0000000000007918 */ /* 0x000fe20000000000 */
[----:B------:R-:W-:Y:S01]  /*0480*/  IMAD.IADD R8, R8, 0x1, -R13 ;  /* 0x0000000108087824 */ /* 0x000fe200078e0a0d */
[C---:B------:R-:W-:Y:S01]  /*0490*/  ISETP.NE.AND P4, PT, R10.reuse, RZ, PT ;  /* 0x000000ff0a00720c */ /* 0x040fe20003f85270 */
[----:B------:R-:W-:Y:S01]  /*04a0*/  VIADD R33, R10, 0xffffffff ;  /* 0xffffffff0a217836 */ /* 0x000fe20000000000 */
[----:B-----5:R-:W-:Y:S01]  /*04b0*/  ISETP.NE.OR P0, PT, R9, RZ, !P0 ;  /* 0x000000ff0900720c */ /* 0x020fe20004705670 */
[----:B------:R-:W-:Y:S01]  /*04c0*/  IMAD.MOV.U32 R113, RZ, RZ, 0x1 ;  /* 0x00000001ff717424 */ /* 0x000fe200078e00ff */
[----:B------:R-:W-:Y:S01]  /*04d0*/  LEA.HI R9, R3, R4, RZ, 0x3 ;  /* 0x0000000403097211 */ /* 0x000fe200078f18ff */
[----:B------:R-:W5:Y:S01]  /*04e0*/  LDC R21, c[0x0][0x148] ;  /* 0x00005200ff157b82 */ /* 0x000f620000000800 */
[----:B-1----:R-:W-:-:S02]  /*04f0*/  I2FP.F32.U32 R12, UR12 ;  /* 0x0000000c000c7c45 */ /* 0x002fc40008201000 */
[--C-:B--2---:R-:W-:Y:S02]  /*0500*/  SHF.R.S32.HI R0, RZ, 0x3, R9.reuse ;  /* 0x00000003ff007819 */ /* 0x104fe40000011409 */
[----:B------:R-:W-:Y:S01]  /*0510*/  SHF.R.S32.HI R9, RZ, 0x1f, R9 ;  /* 0x0000001fff097819 */ /* 0x000fe20000011409 */
[----:B------:R-:W-:Y:S01]  /*0520*/  FMUL R12, R12, UR4 ;  /* 0x000000040c0c7c20 */ /* 0x000fe20008400000 */
[----:B---3--:R-:W-:Y:S01]  /*0530*/  ISETP.NE.OR P1, PT, R11, RZ, !P1 ;  /* 0x000000ff0b00720c */ /* 0x008fe20004f25670 */
[----:B------:R-:W-:Y:S01]  /*0540*/  ULDC UR4, c[0x0][0x154] ;  /* 0x0000550000047ab9 */ /* 0x000fe20000000800 */
[----:B------:R-:W-:Y:S01]  /*0550*/  LEA.HI R11, R9, R0, RZ, 0x2 ;  /* 0x00000000090b7211 */ /* 0x000fe200078f10ff */
[----:B------:R-:W-:Y:S01]  /*0560*/  VOTEU.ALL UP1, P0 ;  /* 0x00000000003f7886 */ /* 0x000fe20000020000 */
[----:B------:R-:W-:Y:S01]  /*0570*/  SHF.R.S32.HI R9, RZ, 0x1f, R2 ;  /* 0x0000001fff097819 */ /* 0x000fe20000011402 */
[----:B------:R-:W1:Y:S01]  /*0580*/  F2I.U32.TRUNC.NTZ R12, R12 ;  /* 0x0000000c000c7305 */ /* 0x000e62000020f000 */
[----:B------:R-:W-:Y:S01]  /*0590*/  LOP3.LUT R11, R11, 0xfffffffc, RZ, 0xc0, !PT ;  /* 0xfffffffc0b0b7812 */ /* 0x000fe200078ec0ff */
[----:B------:R-:W-:Y:S01]  /*05a0*/  VOTEU.ALL UP0, P0 ;  /* 0x00000000003f7886 */ /* 0x000fe20000000000 */
[----:B------:R-:W-:Y:S01]  /*05b0*/  LEA.HI R9, R9, R2, RZ, 0x2 ;  /* 0x0000000209097211 */ /* 0x000fe200078f10ff */
[----:B------:R-:W2:Y:S01]  /*05c0*/  @!UP1 S2UR UR7, SR_CgaCtaId ;  /* 0x00000000000799c3 */ /* 0x000ea20000008800 */
[----:B----4-:R-:W-:Y:S01]  /*05d0*/  ISETP.EQ.U32.AND P2, PT, R14, 0x1, PT ;  /* 0x000000010e00780c */ /* 0x010fe20003f42070 */
[----:B------:R-:W-:Y:S01]  /*05e0*/  IMAD.IADD R11, R0, 0x1, -R11 ;  /* 0x00000001000b7824 */ /* 0x000fe200078e0a0b */
[----:B------:R-:W-:Y:S01]  /*05f0*/  LOP3.LUT R9, R9, 0xfffffffc, RZ, 0xc0, !PT ;  /* 0xfffffffc09097812 */ /* 0x000fe200078ec0ff */
[----:B------:R-:W-:Y:S01]  /*0600*/  VOTEU.ALL UP2, P1 ;  /* 0x00000000003f7886 */ /* 0x000fe20000840000 */
[----:B------:R-:W-:Y:S01]  /*0610*/  @!UP1 UMOV UR6, 0x400 ;  /* 0x0000040000069882 */ /* 0x000fe20000000000 */
[----:B------:R-:W-:Y:S01]  /*0620*/  IMAD R8, R8, 0x4, R11 ;  /* 0x0000000408087824 */ /* 0x000fe200078e020b */
[----:B------:R-:W-:Y:S01]  /*0630*/  VOTEU.ALL UP3, P1 ;  /* 0x00000000003f7886 */ /* 0x000fe20000860000 */
[----:B------:R-:W-:Y:S01]  /*0640*/  IMAD.IADD R14, R2, 0x1, -R9 ;  /* 0x00000001020e7824 */ /* 0x000fe200078e0a09 */
[----:B------:R-:W-:Y:S01]  /*0650*/  I2FP.F32.U32 R2, R6 ;  /* 0x0000000600027245 */ /* 0x000fe20000201000 */
[----:B------:R-:W3:Y:S01]  /*0660*/  @!UP2 S2UR UR10, SR_CgaCtaId ;  /* 0x00000000000aa9c3 */ /* 0x000ee20000008800 */
[----:B------:R-:W-:Y:S01]  /*0670*/  LEA.HI R0, R8, R8, RZ, 0x1 ;  /* 0x0000000808007211 */ /* 0x000fe200078f08ff */
[----:B-1----:R-:W-:Y:S01]  /*0680*/  IMAD.MOV R12, RZ, RZ, -R12 ;  /* 0x000000ffff0c7224 */ /* 0x002fe200078e0a0c */
[----:B------:R-:W-:Y:S01]  /*0690*/  @!UP2 UMOV UR9, 0x400 ;  /* 0x000004000009a882 */ /* 0x000fe20000000000 */
[----:B------:R-:W-:Y:S01]  /*06a0*/  FMUL R2, R2, UR4 ;  /* 0x0000000402027c20 */ /* 0x000fe20008400000 */
[----:B------:R-:W-:Y:S01]  /*06b0*/  LOP3.LUT R11, R0, 0xfffffffe, RZ, 0xc0, !PT ;  /* 0xfffffffe000b7812 */ /* 0x000fe200078ec0ff */
[----:B0-----:R-:W-:Y:S01]  /*06c0*/  IMAD R20, R15, R12, UR12 ;  /* 0x0000000c0f147e24 */ /* 0x001fe2000f8e020c */
[----:B------:R-:W-:Y:S01]  /*06d0*/  UMOV UR4, 0x20 ;  /* 0x0000002000047882 */ /* 0x000fe20000000000 */
[----:B------:R-:W-:Y:S01]  /*06e0*/  IMAD.SHL.U32 R9, R8, 0x4, RZ ;  /* 0x0000000408097824 */ /* 0x000fe200078e00ff */
[----:B------:R-:W-:-:S04]  /*06f0*/  @!UP1 UIADD3 UR4, -UR4, 0x100000, URZ ;  /* 0x0010000004049890 */ /* 0x000fc8000fffe13f */
[----:B------:R-:W-:Y:S02]  /*0700*/  @!UP1 USHF.L.U32 UR5, UR4, 0xb, URZ ;  /* 0x0000000b04059899 */ /* 0x000fe4000800063f */
[----:B------:R-:W-:Y:S01]  /*0710*/  @!UP1 USHF.L.U32 UR4, UR4, 0x1, URZ ;  /* 0x0000000104049899 */ /* 0x000fe2000800063f */
[C---:B------:R-:W-:Y:S01]  /*0720*/  IMAD.IADD R11, R8.reuse, 0x1, -R11 ;  /* 0x00000001080b7824 */ /* 0x040fe200078e0a0b */
[----:B------:R-:W0:Y:S01]  /*0730*/  F2I.U32.TRUNC.NTZ R2, R2 ;  /* 0x0000000200027305 */ /* 0x000e22000020f000 */
[----:B------:R-:W-:Y:S01]  /*0740*/  VOTEU.ALL UP4, P1 ;  /* 0x00000000003f7886 */ /* 0x000fe20000880000 */
[----:B------:R-:W-:Y:S01]  /*0750*/  LOP3.LUT R112, R8, 0xc, R9, 0x78, !PT ;  /* 0x0000000c08707812 */ /* 0x000fe200078e7809 */
[----:B--2---:R-:W-:Y:S01]  /*0760*/  @!UP1 ULEA UR8, UR7, UR6, 0x18 ;  /* 0x0000000607089291 */ /* 0x004fe2000f8ec03f */
[----:B------:R-:W-:Y:S01]  /*0770*/  ISETP.NE.AND P3, PT, R11, R20, PT ;  /* 0x000000140b00720c */ /* 0x000fe20003f65270 */
[----:B------:R-:W-:-:S04]  /*0780*/  @!UP2 UIADD3 UR6, -UR11, 0x100000, URZ ;  /* 0x001000000b06a890 */ /* 0x000fc8000fffe13f */
[----:B------:R-:W-:Y:S02]  /*0790*/  @!UP2 USHF.L.U32 UR7, UR6, 0xb, URZ ;  /* 0x0000000b0607a899 */ /* 0x000fe4000800063f */
[----:B------:R-:W-:Y:S01]  /*07a0*/  @!UP2 USHF.L.U32 UR6, UR6, 0x1, URZ ;  /* 0x000000010606a899 */ /* 0x000fe2000800063f */
[----:B------:R-:W-:Y:S01]  /*07b0*/  ISETP.GE.U32.AND P6, PT, R33, 0x2, PT ;  /* 0x000000022100780c */ /* 0x000fe20003fc6070 */
[----:B------:R-:W-:Y:S01]  /*07c0*/  VOTEU.ALL UP5, P1 ;  /* 0x00000000003f7886 */ /* 0x000fe200008a0000 */
[----:B------:R-:W-:Y:S01]  /*07d0*/  VOTEU.ALL UP1, P0 ;  /* 0x00000000003f7886 */ /* 0x000fe20000020000 */
[----:B------:R-:W-:Y:S02]  /*07e0*/  LOP3.LUT P0, RZ, R4, 0x7, RZ, 0xc0, !PT ;  /* 0x0000000704ff7812 */ /* 0x000fe4000780c0ff */
[----:B------:R-:W-:Y:S01]  /*07f0*/  R2UR UR43, R16 ;  /* 0x00000000102b72ca */ /* 0x000fe200000e0000 */
[----:B---3--:R-:W-:Y:S01]  /*0800*/  @!UP2 ULEA UR9, UR10, UR9, 0x18 ;  /* 0x000000090a09a291 */ /* 0x008fe2000f8ec03f */
[C---:B------:R-:W-:Y:S01]  /*0810*/  ISETP.LT.U32.AND P0, PT, R112.reuse, 0x2, !P0 ;  /* 0x000000027000780c */ /* 0x040fe20004701070 */
[----:B0-----:R-:W-:Y:S01]  /*0820*/  IMAD.MOV R24, RZ, RZ, -R2 ;  /* 0x000000ffff187224 */ /* 0x001fe200078e0a02 */
[----:B------:R-:W-:Y:S01]  /*0830*/  VOTEU.ALL UP2, P1 ;  /* 0x00000000003f7886 */ /* 0x000fe20000840000 */
[----:B------:R-:W-:Y:S01]  /*0840*/  @P3 LEA.HI R0, R112, R112, RZ, 0x1 ;  /* 0x0000007070003211 */ /* 0x000fe200078f08ff */
[----:B------:R-:W0:Y:S02]  /*0850*/  FENCE.VIEW.ASYNC.S ;  /* 0x00000000000073c6 */ /* 0x000e240000000000 */
[----:B0-----:R0:W1:Y:S01]  /*0860*/  @!UP0 SYNCS.EXCH.64 URZ, [UR8+0xa0], UR4 ;  /* 0x0000a004083f85b2 */ /* 0x0010620008000100 */
[----:B------:R-:W-:Y:S01]  /*0870*/  ISETP.NE.AND P1, PT, R14, 0x3, PT ;  /* 0x000000030e00780c */ /* 0x000fe20003f25270 */
[----:B-----5:R-:W-:Y:S01]  /*0880*/  IMAD R9, R21, R24, R6 ;  /* 0x0000001815097224 */ /* 0x020fe200078e0206 */
[----:B------:R-:W-:-:S02]  /*0890*/  @P3 SHF.R.S32.HI R0, RZ, 0x1, R0 ;  /* 0x00000001ff003819 */ /* 0x000fc40000011400 */
[----:B------:R-:W-:Y:S02]  /*08a0*/  ISETP.EQ.OR P1, PT, R14, RZ, !P1 ;  /* 0x000000ff0e00720c */ /* 0x000fe40004f22670 */
[----:B------:R-:W-:Y:S02]  /*08b0*/  @P3 ISETP.NE.AND P5, PT, R0, R9, PT ;  /* 0x000000090000320c */ /* 0x000fe40003fa5270 */
[----:B------:R-:W-:Y:S02]  /*08c0*/  ISETP.EQ.AND P1, PT, R10, RZ, P1 ;  /* 0x000000ff0a00720c */ /* 0x000fe40000f22270 */
[----:B------:R-:W-:Y:S02]  /*08d0*/  SEL R0, RZ, 0x1, !P0 ;  /* 0x00000001ff007807 */ /* 0x000fe40004000000 */
[----:B------:R-:W-:Y:S02]  /*08e0*/  @P3 SEL R113, RZ, 0x1, P5 ;  /* 0x00000001ff713807 */ /* 0x000fe40002800000 */
[----:B------:R-:W-:Y:S01]  /*08f0*/  SEL R23, RZ, 0x1, !P1 ;  /* 0x00000001ff177807 */ /* 0x000fe20004800000 */
[----:B------:R0:W2:Y:S01]  /*0900*/  @!UP1 SYNCS.EXCH.64 URZ, [UR8+0xa8], UR4 ;  /* 0x0000a804083f95b2 */ /* 0x0000a20008000100 */
[----:B------:R-:W-:Y:S01]  /*0910*/  NOP ;  /* 0x0000000000007918 */ /* 0x000fe20000000000 */
[----:B------:R-:W-:-:S02]  /*0920*/  LOP3.LUT R113, R113, R0, RZ, 0xc0, !PT ;  /* 0x0000000071717212 */ /* 0x000fc400078ec0ff */
[----:B------:R-:W-:Y:S01]  /*0930*/  SEL R23, R23, 0x2, P6 ;  /* 0x0000000217177807 */ /* 0x000fe20003000000 */
[----:B------:R0:W3:Y:S01]  /*0940*/  @!UP2 SYNCS.EXCH.64 URZ, [UR9+0x80], UR6 ;  /* 0x00008006093fa5b2 */ /* 0x0000e20008000100 */
[----:B------:R0:W4:Y:S01]  /*0950*/  @!UP3 SYNCS.EXCH.64 URZ, [UR9+0x88], UR6 ;  /* 0x00008806093fb5b2 */ /* 0x0001220008000100 */
[----:B------:R0:W0:Y:S01]  /*0960*/  @!UP4 SYNCS.EXCH.64 URZ, [UR9+0x90], UR6 ;  /* 0x00009006093fc5b2 */ /* 0x0000220008000100 */
[----:B------:R0:W0:Y:S01]  /*0970*/  @!UP5 SYNCS.EXCH.64 URZ, [UR9+0x98], UR6 ;  /* 0x00009806093fd5b2 */ /* 0x0000220008000100 */
[----:B------:R-:W-:Y:S01]  /*0980*/  NOP ;  /* 0x0000000000007918 */ /* 0x000fe20000000000 */
[----:B-1----:R-:W-:Y:S05]  /*0990*/  @!P2 BRA `(.L_x_3) ;  /* 0x000000000008a947 */ /* 0x002fea0003800000 */
[----:B0-234-:R-:W-:Y:S01]  /*09a0*/  UCGABAR_ARV ;  /* 0x00000000000079c7 */ /* 0x01dfe20008000000 */
[----:B------:R-:W-:Y:S05]  /*09b0*/  BRA `(.L_x_4) ;  /* 0x0000000000047947 */ /* 0x000fea0003800000 */
.L_x_3:
[----:B0-234-:R-:W-:Y:S01]  /*09c0*/  NOP ;  /* 0x0000000000007918 */ /* 0x01dfe20000000000 */
.L_x_4:
[----:B------:R-:W-:Y:S01]  /*09d0*/  ULDC.64 UR4, c[0x0][0x598] ;  /* 0x0001660000047ab9 */ /* 0x000fe20000000a00 */
[----:B------:R-:W-:Y:S01]  /*09e0*/  ULDC.64 UR46, c[0x0][0x208] ;  /* 0x00008200002e7ab9 */ /* 0x000fe20000000a00 */
[----:B------:R-:W-:-:S04]  /*09f0*/  ISETP.NE.U32.AND P0, PT, RZ, UR4, PT ;  /* 0x00000004ff007c0c */ /* 0x000fc8000bf05070 */
[----:B------:R-:W-:-:S13]  /*0a00*/  ISETP.NE.AND.EX P0, PT, RZ, UR5, PT, P0 ;  /* 0x00000005ff007c0c */ /* 0x000fda000bf05300 */
[----:B------:R-:W-:Y:S05]  /*0a10*/  @!P0 BRA `(.L_x_5) ;  /* 0x00000000001c8947 */ /* 0x000fea0003800000 */
[----:B------:R-:W0:Y:S02]  /*0a20*/  LDC.64 R8, c[0x0][0x598] ;  /* 0x00016600ff087b82 */ /* 0x000e240000000a00 */
[----:B0-----:R-:W2:Y:S02]  /*0a30*/  LDG.E.64 R8, desc[UR46][R8.64] ;  /* 0x0000002e08087981 */ /* 0x001ea4000c1e1b00 */
[----:B--2---:R-:W-:-:S04]  /*0a40*/  ISETP.NE.U32.AND P0, PT, R8, RZ, PT ;  /* 0x000000ff0800720c */ /* 0x004fc80003f05070 */
[----:B------:R-:W-:-:S13]  /*0a50*/  ISETP.NE.AND.EX P0, PT, R9, RZ, PT, P0 ;  /* 0x000000ff0900720c */ /* 0x000fda0003f05300 */
[----:B------:R-:W-:Y:S05]  /*0a60*/  @!P0 BRA `(.L_x_5) ;  /* 0x0000000000088947 */ /* 0x000fea0003800000 */
[----:B------:R0:W5:Y:S01]  /*0a70*/  LD.E R114, desc[UR46][R8.64] ;  /* 0x0000002e08727980 */ /* 0x000162000c101900 */
[----:B------:R-:W-:Y:S05]  /*0a80*/  BRA `(.L_x_6) ;  /* 0x0000000000247947 */ /* 0x000fea0003800000 */
.L_x_5:
[----:B------:R-:W-:Y:S02]  /*0a90*/  ULDC.64 UR4, c[0x0][0x588] ;  /* 0x0001620000047ab9 */ /* 0x000fe40000000a00 */
[----:B------:R-:W-:-:S04]  /*0aa0*/  ISETP.NE.U32.AND P0, PT, RZ, UR4, PT ;  /* 0x00000004ff007c0c */ /* 0x000fc8000bf05070 */
[----:B------:R-:W-:-:S13]  /*0ab0*/  ISETP.NE.AND.EX P0, PT, RZ, UR5, PT, P0 ;  /* 0x00000005ff007c0c */ /* 0x000fda000bf05300 */
[----:B------:R-:W-:Y:S05]  /*0ac0*/  @!P0 BRA `(.L_x_7) ;  /* 0x00000000000c8947 */ /* 0x000fea0003800000 */
[----:B------:R-:W0:Y:S02]  /*0ad0*/  LDC.64 R114, c[0x0][0x588] ;  /* 0x00016200ff727b82 */ /* 0x000e240000000a00 */
[----:B0-----:R1:W5:Y:S01]  /*0ae0*/  LDG.E R114, desc[UR46][R114.64] ;  /* 0x0000002e72727981 */ /* 0x001362000c1e1900 */
[----:B------:R-:W-:Y:S05]  /*0af0*/  BRA `(.L_x_6) ;  /* 0x0000000000087947 */ /* 0x000fea0003800000 */
.L_x_7:
[----:B------:R-:W-:Y:S02]  /*0b00*/  ULDC UR4, c[0x0][0x580] ;  /* 0x0001600000047ab9 */ /* 0x000fe40000000800 */
[----:B------:R-:W-:-:S07]  /*0b10*/  IMAD.U32 R114, RZ, RZ, UR4 ;  /* 0x00000004ff727e24 */ /* 0x000fce000f8e00ff */
.L_x_6:
[----:B------:R-:W-:Y:S02]  /*0b20*/  ULDC.64 UR4, c[0x0][0x5a0] ;  /* 0x0001680000047ab9 */ /* 0x000fe40000000a00 */
[----:B------:R-:W-:-:S04]  /*0b30*/  ISETP.NE.U32.AND P0, PT, RZ, UR4, PT ;  /* 0x00000004ff007c0c */ /* 0x000fc8000bf05070 */
[----:B------:R-:W-:-:S13]  /*0b40*/  ISETP.NE.AND.EX P0, PT, RZ, UR5, PT, P0 ;  /* 0x00000005ff007c0c */ /* 0x000fda000bf05300 */
[----:B------:R-:W-:Y:S05]  /*0b50*/  @!P0 BRA `(.L_x_8) ;  /* 0x00000000001c8947 */ /* 0x000fea0003800000 */
[----:B0-----:R-:W0:Y:S02]  /*0b60*/  LDC.64 R8, c[0x0][0x5a0] ;  /* 0x00016800ff087b82 */ /* 0x001e240000000a00 */
[----:B0-----:R-:W2:Y:S02]  /*0b70*/  LDG.E.64 R8, desc[UR46][R8.64] ;  /* 0x0000002e08087981 */ /* 0x001ea4000c1e1b00 */
[----:B--2---:R-:W-:-:S04]  /*0b80*/  ISETP.NE.U32.AND P0, PT, R8, RZ, PT ;  /* 0x000000ff0800720c */ /* 0x004fc80003f05070 */
[----:B------:R-:W-:-:S13]  /*0b90*/  ISETP.NE.AND.EX P0, PT, R9, RZ, PT, P0 ;  /* 0x000000ff0900720c */ /* 0x000fda0003f05300 */
[----:B------:R-:W-:Y:S05]  /*0ba0*/  @!P0 BRA `(.L_x_8) ;  /* 0x0000000000088947 */ /* 0x000fea0003800000 */
[----:B-1----:R0:W5:Y:S01]  /*0bb0*/  LD.E R115, desc[UR46][R8.64] ;  /* 0x0000002e08737980 */ /* 0x002162000c101900 */
[----:B------:R-:W-:Y:S05]  /*0bc0*/  BRA `(.L_x_9) ;  /* 0x0000000000247947 */ /* 0x000fea0003800000 */
.L_x_8:
[----:B------:R-:W-:Y:S02]  /*0bd0*/  ULDC.64 UR4, c[0x0][0x590] ;  /* 0x0001640000047ab9 */ /* 0x000fe40000000a00 */
[----:B------:R-:W-:-:S04]  /*0be0*/  ISETP.NE.U32.AND P0, PT, RZ, UR4, PT ;  /* 0x00000004ff007c0c */ /* 0x000fc8000bf05070 */
[----:B------:R-:W-:-:S13]  /*0bf0*/  ISETP.NE.AND.EX P0, PT, RZ, UR5, PT, P0 ;  /* 0x00000005ff007c0c */ /* 0x000fda000bf05300 */
[----:B------:R-:W-:Y:S05]  /*0c00*/  @!P0 BRA `(.L_x_10) ;  /* 0x00000000000c8947 */ /* 0x000fea0003800000 */
[----:B0-----:R-:W1:Y:S02]  /*0c10*/  LDC.64 R8, c[0x0][0x590] ;  /* 0x00016400ff087b82 */ /* 0x001e640000000a00 */
[----:B-1----:R1:W5:Y:S01]  /*0c20*/  LDG.E R115, desc[UR46][R8.64] ;  /* 0x0000002e08737981 */ /* 0x002362000c1e1900 */
[----:B------:R-:W-:Y:S05]  /*0c30*/  BRA `(.L_x_9) ;  /* 0x0000000000087947 */ /* 0x000fea0003800000 */
.L_x_10:
[----:B------:R-:W-:Y:S02]  /*0c40*/  ULDC UR4, c[0x0][0x584] ;  /* 0x0001610000047ab9 */ /* 0x000fe40000000800 */
[----:B-1----:R-:W-:-:S07]  /*0c50*/  IMAD.U32 R115, RZ, RZ, UR4 ;  /* 0x00000004ff737e24 */ /* 0x002fce000f8e00ff */
.L_x_9:
[----:B------:R-:W2:Y:S01]  /*0c60*/  LDC R2, c[0x0][0x65c] ;  /* 0x00019700ff027b82 */ /* 0x000ea20000000800 */
[----:B------:R-:W-:Y:S01]  /*0c70*/  ULDC UR6, c[0x0][0x28c] ;  /* 0x0000a30000067ab9 */ /* 0x000fe20000000800 */
[----:B------:R-:W-:Y:S01]  /*0c80*/  ISETP.NE.AND P0, PT, R10, 0x2, PT ;  /* 0x000000020a00780c */ /* 0x000fe20003f05270 */
[----:B------:R-:W-:Y:S01]  /*0c90*/  UIADD3 UR6, UR6, 0x7f, URZ ;  /* 0x0000007f06067890 */ /* 0x000fe2000fffe03f */
[----:B01----:R-:W-:Y:S01]  /*0ca0*/  IMAD.U32 R8, RZ, RZ, UR12 ;  /* 0x0000000cff087e24 */ /* 0x003fe2000f8e00ff */
[----:B------:R-:W-:Y:S01]  /*0cb0*/  UMOV UR36, URZ ;  /* 0x0000003f00247c82 */ /* 0x000fe20008000000 */
[----:B------:R-:W-:Y:S01]  /*0cc0*/  UMOV UR37, URZ ;  /* 0x0000003f00257c82 */ /* 0x000fe20008000000 */
[----:B------:R-:W-:Y:S01]  /*0cd0*/  USHF.R.S32.HI UR7, URZ, 0x1f, UR6 ;  /* 0x0000001f3f077899 */ /* 0x000fe20008011406 */
[----:B------:R-:W-:-:S03]  /*0ce0*/  ULDC.64 UR8, c[0x0][0x650] ;  /* 0x0001940000087ab9 */ /* 0x000fc60000000a00 */
[----:B------:R-:W-:-:S04]  /*0cf0*/  ULEA.HI UR7, UR7, UR6, URZ, 0x7 ;  /* 0x0000000607077291 */ /* 0x000fc8000f8f383f */
[----:B------:R-:W-:Y:S01]  /*0d00*/  USHF.R.S32.HI UR38, URZ, 0x7, UR7 ;  /* 0x000000073f267899 */ /* 0x000fe20008011407 */
[----:B--2---:R-:W-:-:S13]  /*0d10*/  ISETP.NE.AND P1, PT, R2, 0x1, PT ;  /* 0x000000010200780c */ /* 0x004fda0003f25270 */
[----:B------:R-:W0:Y:S01]  /*0d20*/  @P1 LDC R17, c[0x0][0x10] ;  /* 0x00000400ff111b82 */ /* 0x000e220000000800 */
[----:B------:R-:W-:Y:S02]  /*0d30*/  @P1 IMAD.MOV.U32 R7, RZ, RZ, RZ ;  /* 0x000000ffff071224 */ /* 0x000fe400078e00ff */
[----:B------:R-:W-:-:S05]  /*0d40*/  @P1 IMAD.MOV.U32 R9, RZ, RZ, RZ ;  /* 0x000000ffff091224 */ /* 0x000fca00078e00ff */
[----:B------:R-:W1:Y:S01]  /*0d50*/  @!P1 LDC R11, c[0x0][0xc] ;  /* 0x00000300ff0b9b82 */ /* 0x000e620000000800 */
[----:B------:R-:W-:Y:S01]  /*0d60*/  ULDC UR4, c[0x0][0xc] ;  /* 0x0000030000047ab9 */ /* 0x000fe20000000800 */
[----:B------:R-:W-:Y:S02]  /*0d70*/  ULDC UR5, c[0x0][0x10] ;  /* 0x0000040000057ab9 */ /* 0x000fe40000000800 */
[----:B------:R-:W-:-:S04]  /*0d80*/  UIMAD.WIDE.U32 UR4, UR4, UR5, URZ ;  /* 0x00000005040472a5 */ /* 0x000fc8000f8e003f */
[----:B------:R-:W2:Y:S01]  /*0d90*/  LDC R0, c[0x0][0x14] ;  /* 0x00000500ff007b82 */ /* 0x000ea20000000800 */
[----:B0-----:R-:W-:-:S04]  /*0da0*/  @P1 IMAD.WIDE.U32 R16, R17, UR12, R6 ;  /* 0x0000000c11101c25 */ /* 0x001fc8000f8e0006 */
[----:B------:R-:W-:Y:S02]  /*0db0*/  @P1 IMAD.IADD R17, R17, 0x1, R9 ;  /* 0x0000000111111824 */ /* 0x000fe400078e0209 */
[----:B------:R-:W-:Y:S02]  /*0dc0*/  IMAD.MOV.U32 R9, RZ, RZ, RZ ;  /* 0x000000ffff097224 */ /* 0x000fe400078e00ff */
[----:B-1----:R-:W-:-:S04]  /*0dd0*/  @!P1 IMAD.WIDE.U32 R8, R6, R11, R8 ;  /* 0x0000000b06089225 */ /* 0x002fc800078e0008 */
[----:B------:R-:W-:Y:S02]  /*0de0*/  @!P1 IMAD.MOV.U32 R16, RZ, RZ, R8 ;  /* 0x000000ffff109224 */ /* 0x000fe400078e0008 */
[----:B--2---:R-:W-:-:S04]  /*0df0*/  IMAD.WIDE.U32 R12, R0, UR4, RZ ;  /* 0x00000004000c7c25 */ /* 0x004fc8000f8e00ff */
[----:B------:R-:W-:Y:S01]  /*0e00*/  IMAD R10, R0, UR5, RZ ;  /* 0x00000005000a7c24 */ /* 0x000fe2000f8e02ff */
[----:B------:R0:W-:Y:S01]  /*0e10*/  STL.64 [R1], R12 ;  /* 0x0000000c01007387 */ /* 0x0001e20000100a00 */
[----:B------:R-:W-:Y:S02]  /*0e20*/  @!P1 IMAD.MOV.U32 R17, RZ, RZ, R9 ;  /* 0x000000ffff119224 */ /* 0x000fe400078e0009 */
[----:B------:R-:W-:Y:S01]  /*0e30*/  IMAD.IADD R0, R13, 0x1, R10 ;  /* 0x000000010d007824 */ /* 0x000fe200078e020a */
[----:B------:R-:W-:Y:S06]  /*0e40*/  @P0 BRA `(.L_x_11) ;  /* 0x0000000000280947 */ /* 0x000fec0003800000 */
[----:B------:R-:W-:Y:S01]  /*0e50*/  UIMAD.WIDE.U32 UR4, UR38, 0x24924925, URZ ;  /* 0x24924925260478a5 */ /* 0x000fe2000f8e003f */
[----:B------:R-:W-:Y:S01]  /*0e60*/  IADD3 R16, P0, R16, R12, RZ ;  /* 0x0000000c10107210 */ /* 0x000fe20007f1e0ff */
[----:B------:R-:W-:Y:S02]  /*0e70*/  UISETP.GE.U32.AND UP0, UPT, UR38, 0x7, UPT ;  /* 0x000000072600788c */ /* 0x000fe4000bf06070 */
[----:B------:R-:W-:Y:S02]  /*0e80*/  UIADD3 UR4, -UR5, UR38, URZ ;  /* 0x0000002605047290 */ /* 0x000fe4000fffe13f */
[----:B------:R-:W-:Y:S01]  /*0e90*/  IMAD.X R17, R0, 0x1, R17, P0 ;  /* 0x0000000100117824 */ /* 0x000fe200000e0611 */
[----:B------:R-:W-:Y:S01]  /*0ea0*/  UMOV UR37, URZ ;  /* 0x0000003f00257c82 */ /* 0x000fe20008000000 */
[----:B------:R-:W-:-:S04]  /*0eb0*/  ULEA.HI UR4, UR4, UR5, URZ, 0x1f ;  /* 0x0000000504047291 */ /* 0x000fc8000f8ff83f */
[----:B------:R-:W-:-:S04]  /*0ec0*/  USHF.R.U32.HI UR4, URZ, 0x2, UR4 ;  /* 0x000000023f047899 */ /* 0x000fc80008011604 */
[----:B------:R-:W-:Y:S02]  /*0ed0*/  @UP0 ULOP3.LUT UR37, UR4, 0x1, URZ, 0xc0, !UPT ;  /* 0x0000000104250892 */ /* 0x000fe4000f8ec03f */
[----:B------:R-:W-:-:S12]  /*0ee0*/  UIMAD UR36, UR4, -0x7, UR38 ;  /* 0xfffffff9042478a4 */ /* 0x000fd8000f8e0226 */
.L_x_11:
[----:B------:R-:W-:Y:S01]  /*0ef0*/  ISETP.GE.U32.AND P0, PT, R16, UR8, PT ;  /* 0x0000000810007c0c */ /* 0x000fe2000bf06070 */
[----:B------:R-:W-:Y:S01]  /*0f00*/  IMAD.MOV.U32 R22, RZ, RZ, -0x1 ;  /* 0xffffffffff167424 */ /* 0x000fe200078e00ff */
[----:B------:R-:W-:Y:S01]  /*0f10*/  PRMT R8, RZ, 0x7610, R8 ;  /* 0x00007610ff087816 */ /* 0x000fe20000000008 */
[----:B------:R-:W-:Y:S01]  /*0f20*/  IMAD.MOV.U32 R19, RZ, RZ, -0x1 ;  /* 0xffffffffff137424 */ /* 0x000fe200078e00ff */
[----:B------:R-:W-:Y:S01]  /*0f30*/  ISETP.GE.U32.AND.EX P0, PT, R17, UR9, PT, P0 ;  /* 0x0000000911007c0c */ /* 0x000fe2000bf06100 */
[----:B------:R-:W-:-:S12]  /*0f40*/  IMAD.MOV.U32 R18, RZ, RZ, -0x1 ;  /* 0xffffffffff127424 */ /* 0x000fd800078e00ff */
[----:B------:R-:W-:Y:S05]  /*0f50*/  @P0 BRA `(.L_x_12) ;  /* 0x0000000400240947 */ /* 0x000fea0003800000 */
[----:B------:R-:W1:Y:S01]  /*0f60*/  LDC.64 R18, c[0x0][0x628] ;  /* 0x00018a00ff127b82 */ /* 0x000e620000000a00 */
[----:B------:R-:W-:Y:S02]  /*0f70*/  IMAD.MOV.U32 R8, RZ, RZ, R16 ;  /* 0x000000ffff087224 */ /* 0x000fe400078e0010 */
[----:B------:R-:W-:-:S05]  /*0f80*/  IMAD.MOV.U32 R9, RZ, RZ, R17 ;  /* 0x000000ffff097224 */ /* 0x000fca00078e0011 */
[----:B------:R-:W2:Y:S08]  /*0f90*/  LDC R22, c[0x0][0x630] ;  /* 0x00018c00ff167b82 */ /* 0x000eb00000000800 */
[----:B------:R-:W3:Y:S01]  /*0fa0*/  LDC.64 R26, c[0x0][0x620] ;  /* 0x00018800ff1a7b82 */ /* 0x000ee20000000a00 */
[----:B-1----:R-:W-:-:S04]  /*0fb0*/  ISETP.NE.U32.AND P0, PT, R18, RZ, PT ;  /* 0x000000ff1200720c */ /* 0x002fc80003f05070 */
[----:B------:R-:W-:-:S13]  /*0fc0*/  ISETP.NE.AND.EX P0, PT, R19, RZ, PT, P0 ;  /* 0x000000ff1300720c */ /* 0x000fda0003f05300 */
[----:B--23--:R-:W-:Y:S05]  /*0fd0*/  @!P0 BRA `(.L_x_13) ;  /* 0x0000000000288947 */ /* 0x00cfea0003800000 */
[----:B0-----:R-:W0:Y:S02]  /*0fe0*/  LDC R13, c[0x0][0x634] ;  /* 0x00018d00ff0d7b82 */ /* 0x001e240000000800 */
[----:B0-----:R-:W-:-:S05]  /*0ff0*/  IADD3 R13, P0, R16, R13, RZ ;  /* 0x0000000d100d7210 */ /* 0x001fca0007f1e0ff */
[----:B------:R-:W-:-:S04]  /*1000*/  IMAD.X R15, RZ, RZ, R17, P0 ;  /* 0x000000ffff0f7224 */ /* 0x000fc800000e0611 */
[----:B------:R-:W-:-:S04]  /*1010*/  IMAD.WIDE.U32 R8, R15, R18, RZ ;  /* 0x000000120f087225 */ /* 0x000fc800078e00ff */
[----:B------:R-:W-:-:S04]  /*1020*/  IMAD.WIDE.U32 R10, P0, R13, R19, R8 ;  /* 0x000000130d0a7225 */ /* 0x000fc80007800008 */
[----:B------:R-:W-:-:S04]  /*1030*/  IMAD.WIDE.U32 R8, R13, R18, RZ ;  /* 0x000000120d087225 */ /* 0x000fc800078e00ff */
[----:B------:R-:W-:Y:S01]  /*1040*/  IMAD.X R13, RZ, RZ, RZ, P0 ;  /* 0x000000ffff0d7224 */ /* 0x000fe200000e06ff */
[----:B------:R-:W-:Y:S01]  /*1050*/  IADD3 RZ, P0, R9, R10, RZ ;  /* 0x0000000a09ff7210 */ /* 0x000fe20007f1e0ff */
[----:B------:R-:W-:-:S04]  /*1060*/  IMAD.MOV.U32 R12, RZ, RZ, R11 ;  /* 0x000000ffff0c7224 */ /* 0x000fc800078e000b */
[----:B------:R-:W-:-:S08]  /*1070*/  IMAD.WIDE.U32.X R8, R15, R19, R12, P0 ;  /* 0x000000130f087225 */ /* 0x000fd000000e040c */
.L_x_13:
[----:B------:R-:W1:Y:S01]  /*1080*/  LDC.64 R28, c[0x0][0x640] ;  /* 0x00019000ff1c7b82 */ /* 0x000e620000000a00 */
[-CC-:B------:R-:W-:Y:S01]  /*1090*/  SHF.R.U64 R32, R8, R22.reuse, R9.reuse ;  /* 0x0000001608207219 */ /* 0x180fe20000001209 */
[----:B------:R-:W-:Y:S01]  /*10a0*/  IMAD.MOV.U32 R31, RZ, RZ, 0x1 ;  /* 0x00000001ff1f7424 */ /* 0x000fe200078e00ff */
[----:B------:R-:W-:Y:S02]  /*10b0*/  SHF.R.U32.HI R8, RZ, R22, R9 ;  /* 0x00000016ff087219 */ /* 0x000fe40000011609 */
[----:B------:R-:W-:-:S03]  /*10c0*/  IADD3 R11, P0, RZ, -R32, RZ ;  /* 0x80000020ff0b7210 */ /* 0x000fc60007f1e0ff */
[----:B0-----:R-:W0:Y:S02]  /*10d0*/  LDC R12, c[0x0][0x618] ;  /* 0x00018600ff0c7b82 */ /* 0x001e240000000800 */
[----:B------:R-:W-:-:S04]  /*10e0*/  IMAD.X R9, RZ, RZ, ~R8, P0 ;  /* 0x000000ffff097224 */ /* 0x000fc800000e0e08 */
[-C--:B------:R-:W-:Y:S02]  /*10f0*/  IMAD R10, R9, R26.reuse, RZ ;  /* 0x0000001a090a7224 */ /* 0x080fe400078e02ff */
[----:B------:R-:W2:Y:S01]  /*1100*/  LDC R13, c[0x0][0x608] ;  /* 0x00018200ff0d7b82 */ /* 0x000ea20000000800 */
[----:B------:R-:W-:-:S04]  /*1110*/  IMAD.WIDE.U32 R8, R11, R26, R16 ;  /* 0x0000001a0b087225 */ /* 0x000fc800078e0010 */
[----:B------:R-:W-:-:S03]  /*1120*/  IMAD R11, R11, R27, R10 ;  /* 0x0000001b0b0b7224 */ /* 0x000fc600078e020a */
[----:B------:R-:W3:Y:S01]  /*1130*/  LDC R18, c[0x0][0x658] ;  /* 0x00019600ff127b82 */ /* 0x000ee20000000800 */
[----:B------:R-:W-:Y:S01]  /*1140*/  IMAD.IADD R9, R9, 0x1, R11 ;  /* 0x0000000109097824 */ /* 0x000fe200078e020b */
[----:B-1----:R-:W-:Y:S01]  /*1150*/  ISETP.NE.U32.AND P0, PT, R28, RZ, PT ;  /* 0x000000ff1c00720c */ /* 0x002fe20003f05070 */
[----:B------:R-:W-:-:S03]  /*1160*/  IMAD.MOV.U32 R11, RZ, RZ, -0x1 ;  /* 0xffffffffff0b7424 */ /* 0x000fc600078e00ff */
[----:B------:R-:W-:Y:S02]  /*1170*/  ISETP.NE.AND.EX P0, PT, R29, RZ, PT, P0 ;  /* 0x000000ff1d00720c */ /* 0x000fe40003f05300 */
[----:B------:R-:W1:Y:S01]  /*1180*/  LDC R27, c[0x0][0x600] ;  /* 0x00018000ff1b7b82 */ /* 0x000e620000000800 */
[-CC-:B0-----:R-:W-:Y:S02]  /*1190*/  SHF.R.U64 R25, R8, R12.reuse, R9.reuse ;  /* 0x0000000c08197219 */ /* 0x181fe40000001209 */
[----:B------:R-:W-:-:S05]  /*11a0*/  SHF.R.U32.HI R8, RZ, R12, R9 ;  /* 0x0000000cff087219 */ /* 0x000fca0000011609 */
[----:B------:R-:W0:Y:S01]  /*11b0*/  LDC R22, c[0x0][0x648] ;  /* 0x00019200ff167b82 */ /* 0x000e220000000800 */
[-CC-:B--2---:R-:W-:Y:S02]  /*11c0*/  SHF.R.U64 R34, R25, R13.reuse, R8.reuse ;  /* 0x0000000d19227219 */ /* 0x184fe40000001208 */
[----:B------:R-:W-:-:S05]  /*11d0*/  SHF.R.U32.HI R9, RZ, R13, R8 ;  /* 0x0000000dff097219 */ /* 0x000fca0000011608 */
[----:B------:R-:W2:Y:S01]  /*11e0*/  LDC R26, c[0x0][0x638] ;  /* 0x00018e00ff1a7b82 */ /* 0x000ea20000000800 */
[-C--:B---3--:R-:W-:Y:S02]  /*11f0*/  SHF.L.U32 R8, R11, R18.reuse, RZ ;  /* 0x000000120b087219 */ /* 0x088fe400000006ff */
[--C-:B------:R-:W-:Y:S02]  /*1200*/  SHF.R.U64 R36, R34, R18, R9.reuse ;  /* 0x0000001222247219 */ /* 0x100fe40000001209 */
[----:B------:R-:W-:Y:S02]  /*1210*/  LOP3.LUT R15, RZ, R8, RZ, 0x33, !PT ;  /* 0x00000008ff0f7212 */ /* 0x000fe400078e33ff */
[----:B------:R-:W-:Y:S01]  /*1220*/  SHF.R.U32.HI R9, RZ, R18, R9 ;  /* 0x00000012ff097219 */ /* 0x000fe20000011609 */
[----:B------:R-:W3:Y:S01]  /*1230*/  LDC R30, c[0x0][0x610] ;  /* 0x00018400ff1e7b82 */ /* 0x000ee20000000800 */
[----:B------:R-:W-:Y:S01]  /*1240*/  IMAD.MOV.U32 R8, RZ, RZ, R36 ;  /* 0x000000ffff087224 */ /* 0x000fe200078e0024 */
[----:B------:R-:W-:Y:S06]  /*1250*/  @!P0 BRA `(.L_x_14) ;  /* 0x0000000000288947 */ /* 0x000fec0003800000 */
[----:B------:R-:W4:Y:S02]  /*1260*/  LDC R13, c[0x0][0x64c] ;  /* 0x00019300ff0d7b82 */ /* 0x000f240000000800 */
[----:B----4-:R-:W-:-:S05]  /*1270*/  IADD3 R13, P0, R36, R13, RZ ;  /* 0x0000000d240d7210 */ /* 0x010fca0007f1e0ff */
        /* <DEDUP_REMOVED lines=8> */
.L_x_14:
[----:B0-----:R-:W-:Y:S01]  /*1300*/  SHF.R.U64 R9, R8, R22, R9 ;  /* 0x0000001608097219 */ /* 0x001fe20000001209 */
[----:B-1----:R-:W-:Y:S01]  /*1310*/  VIADD R10, R27, 0xffffffff ;  /* 0xffffffff1b0a7836 */ /* 0x002fe20000000000 */
[----:B------:R-:W-:Y:S01]  /*1320*/  SHF.L.U32 R7, R31, R18, RZ ;  /* 0x000000121f077219 */ /* 0x000fe200000006ff */
[----:B------:R-:W-:Y:S01]  /*1330*/  @P1 IMAD R20, R21, R24, R6 ;  /* 0x0000001815141224 */ /* 0x000fe200078e0206 */
[----:B------:R-:W-:Y:S01]  /*1340*/  LOP3.LUT R8, R34, R15, RZ, 0xc0, !PT ;  /* 0x0000000f22087212 */ /* 0x000fe200078ec0ff */
[----:B------:R-:W-:Y:S01]  /*1350*/  IMAD.MOV R11, RZ, RZ, -R9 ;  /* 0x000000ffff0b7224 */ /* 0x000fe200078e0a09 */
[----:B------:R-:W-:Y:S01]  /*1360*/  LOP3.LUT R10, R25, R10, RZ, 0xc0, !PT ;  /* 0x0000000a190a7212 */ /* 0x000fe200078ec0ff */
[----:B------:R-:W-:Y:S02]  /*1370*/  IMAD.MOV.U32 R18, RZ, RZ, R32 ;  /* 0x000000ffff127224 */ /* 0x000fe400078e0020 */
[----:B------:R-:W-:Y:S02]  /*1380*/  IMAD R7, R7, R9, R8 ;  /* 0x0000000907077224 */ /* 0x000fe400078e0208 */
[----:B--2---:R-:W-:-:S02]  /*1390*/  IMAD R6, R11, R26, R36 ;  /* 0x0000001a0b067224 */ /* 0x004fc400078e0224 */
[----:B---3--:R-:W-:Y:S02]  /*13a0*/  IMAD R22, R7, R30, R20 ;  /* 0x0000001e07167224 */ /* 0x008fe400078e0214 */
[----:B------:R-:W-:Y:S02]  /*13b0*/  IMAD R7, R6, R27, R10 ;  /* 0x0000001b06077224 */ /* 0x000fe400078e020a */
[----:B------:R-:W-:-:S03]  /*13c0*/  IMAD.MOV.U32 R8, RZ, RZ, 0x1 ;  /* 0x00000001ff087424 */ /* 0x000fc600078e00ff */
[----:B------:R-:W-:Y:S02]  /*13d0*/  SEL R19, R7, R22, !P1 ;  /* 0x0000001607137207 */ /* 0x000fe40004800000 */
[----:B------:R-:W-:-:S07]  /*13e0*/  SEL R22, R22, R7, !P1 ;  /* 0x0000000716167207 */ /* 0x000fce0004800000 */
.L_x_12:
[----:B------:R-:W-:Y:S05]  /*13f0*/  @!P2 BRA `(.L_x_15) ;  /* 0x00000000000ca947 */ /* 0x000fea0003800000 */
[----:B------:R-:W-:Y:S01]  /*1400*/  UCGABAR_WAIT ;  /* 0x0000000000007dc7 */ /* 0x000fe20008000000 */
[----:B------:R-:W-:Y:S01]  /*1410*/  CCTL.IVALL ;  /* 0x00000000ff00798f */ /* 0x000fe20002000000 */
[----:B------:R-:W-:Y:S05]  /*1420*/  BRA `(.L_x_16) ;  /* 0x0000000000047947 */ /* 0x000fea0003800000 */
.L_x_15:
[----:B------:R-:W-:Y:S06]  /*1430*/  BAR.SYNC.DEFER_BLOCKING 0x0 ;  /* 0x0000000000007b1d */ /* 0x000fec0000010000 */
.L_x_16:
[----:B------:R-:W-:Y:S05]  /*1440*/  @!P4 BRA `(.L_x_17) ;  /* 0x0000007c0088c947 */ /* 0x000fea0003800000 */
[----:B------:R-:W-:-:S13]  /*1450*/  ISETP.GT.U32.AND P0, PT, R33, 0x1, PT ;  /* 0x000000012100780c */ /* 0x000fda0003f04070 */
[----:B------:R-:W-:Y:S05]  /*1460*/  @P0 EXIT ;  /* 0x000000000000094d */ /* 0x000fea0003800000 */
.L_x_18:
[----:B------:R-:W-:-:S08]  /*1470*/  NOP ;  /* 0x0000000000007918 */ /* 0x000fd00000000000 */
[----:B------:R-:W1:Y:S02]  /*1480*/  USETMAXREG.TRY_ALLOC.CTAPOOL UP0, 0xe8 ;  /* 0x000000e8000079c8 */ /* 0x000e640008000600 */
[----:B-1----:R-:W-:-:S13]  /*1490*/  PLOP3.LUT P0, PT, PT, PT, UP0, 0x80, 0x0 ;  /* 0x000000000000781c */ /* 0x002fda0003f0f008 */
[----:B------:R-:W-:Y:S05]  /*14a0*/  @!P0 BRA `(.L_x_18) ;  /* 0xfffffffc00f08947 */ /* 0x000fea000383ffff */
[----:B------:R-:W-:-:S13]  /*14b0*/  LOP3.LUT P0, RZ, R8, 0xff, RZ, 0xc0, !PT ;  /* 0x000000ff08ff7812 */ /* 0x000fda000780c0ff */
[----:B------:R-:W-:Y:S05]  /*14c0*/  @!P0 EXIT ;  /* 0x000000000000894d */ /* 0x000fea0003800000 */
[----:B------:R-:W2:Y:S01]  /*14d0*/  LDL.64 R10, [R1] ;  /* 0x00000000010a7983 */ /* 0x000ea20000100a00 */
[CC--:B------:R-:W-:Y:S01]  /*14e0*/  LEA.HI R5, R3.reuse, R4.reuse, RZ, 0x2 ;  /* 0x0000000403057211 */ /* 0x0c0fe200078f10ff */
[----:B------:R-:W1:Y:S01]  /*14f0*/  S2UR UR4, SR_CgaCtaId ;  /* 0x00000000000479c3 */ /* 0x000e620000008800 */
[----:B------:R-:W-:Y:S01]  /*1500*/  LEA.HI R3, R3, R4, RZ, 0x5 ;  /* 0x0000000403037211 */ /* 0x000fe200078f28ff */
[----:B------:R-:W-:Y:S01]  /*1510*/  UISETP.LT.AND UP0, UPT, UR38, 0x1, UPT ;  /* 0x000000012600788c */ /* 0x000fe2000bf01270 */
[--C-:B------:R-:W-:Y:S01]  /*1520*/  SHF.R.S32.HI R116, RZ, 0x2, R5.reuse ;  /* 0x00000002ff747819 */ /* 0x100fe20000011405 */
[----:B------:R-:W-:Y:S01]  /*1530*/  UIADD3 UR5, UR43, -0x1, URZ ;  /* 0xffffffff2b057890 */ /* 0x000fe2000fffe03f */
[----:B------:R-:W-:Y:S01]  /*1540*/  SHF.R.S32.HI R7, RZ, 0x1f, R5 ;  /* 0x0000001fff077819 */ /* 0x000fe20000011405 */
[----:B------:R-:W-:Y:S01]  /*1550*/  USEL UR42, UR38, 0x1, UP0 ;  /* 0x00000001262a7887 */ /* 0x000fe20008000000 */
[----:B------:R-:W-:Y:S01]  /*1560*/  SHF.R.S32.HI R3, RZ, 0x5, R3 ;  /* 0x00000005ff037819 */ /* 0x000fe20000011403 */
[----:B------:R-:W3:Y:S01]  /*1570*/  LDC R120, c[0x0][0x658] ;  /* 0x00019600ff787b82 */ /* 0x000ee20000000800 */
[----:B------:R-:W-:Y:S01]  /*1580*/  LEA.HI R7, R7, R116, RZ, 0x3 ;  /* 0x0000007407077211 */ /* 0x000fe200078f18ff */
[----:B------:R-:W-:Y:S01]  /*1590*/  UMOV UR40, 0x400 ;  /* 0x0000040000287882 */ /* 0x000fe20000000000 */
[----:B------:R-:W-:Y:S01]  /*15a0*/  LOP3.LUT R5, R5, 0xfffffffc, RZ, 0xc0, !PT ;  /* 0xfffffffc05057812 */ /* 0x000fe200078ec0ff */
[----:B------:R-:W-:Y:S01]  /*15b0*/  UISETP.NE.AND UP0, UPT, UR5, URZ, UPT ;  /* 0x0000003f0500728c */ /* 0x000fe2000bf05270 */
[----:B------:R-:W-:Y:S01]  /*15c0*/  LOP3.LUT R7, R7, 0xfffffff8, RZ, 0xc0, !PT ;  /* 0xfffffff807077812 */ /* 0x000fe200078ec0ff */
[----:B------:R-:W-:Y:S01]  /*15d0*/  ULDC UR6, c[0x0][0x284] ;  /* 0x0000a10000067ab9 */ /* 0x000fe20000000800 */
[----:B------:R-:W-:Y:S01]  /*15e0*/  USHF.L.U32 UR39, UR38, 0x1, URZ ;  /* 0x0000000126277899 */ /* 0x000fe2000800063f */
[----:B------:R-:W4:Y:S01]  /*15f0*/  LDC R6, c[0x0][0x288] ;  /* 0x0000a200ff067b82 */ /* 0x000f220000000800 */
[----:B------:R-:W-:Y:S01]  /*1600*/  IMAD.IADD R5, R4, 0x1, -R5 ;  /* 0x0000000104057824 */ /* 0x000fe200078e0a05 */
[----:B------:R-:W-:Y:S01]  /*1610*/  UIADD3 UR42, -UR42, UR38, URZ ;  /* 0x000000262a2a7290 */ /* 0x000fe2000fffe13f */
[----:B------:R-:W-:-:S02]  /*1620*/  IMAD.IADD R116, R116, 0x1, -R7 ;  /* 0x0000000174747824 */ /* 0x000fc400078e0a07 */
[----:B------:R-:W-:Y:S02]  /*1630*/  IMAD.MOV.U32 R7, RZ, RZ, 0x1 ;  /* 0x00000001ff077424 */ /* 0x000fe400078e00ff */
[--C-:B------:R-:W-:Y:S01]  /*1640*/  IMAD R124, R3, -0x10, -R116.reuse ;  /* 0xfffffff0037c7824 */ /* 0x100fe200078e0a74 */
[--C-:B------:R-:W-:Y:S01]  /*1650*/  SHF.R.S32.HI R117, RZ, 0x1f, R116.reuse ;  /* 0x0000001fff757819 */ /* 0x100fe20000011474 */
[----:B-1----:R-:W-:Y:S01]  /*1660*/  ULEA UR40, UR4, UR40, 0x18 ;  /* 0x0000002804287291 */ /* 0x002fe2000f8ec03f */
[----:B------:R-:W-:Y:S01]  /*1670*/  IMAD.SHL.U32 R118, R5, 0x2, RZ ;  /* 0x0000000205767824 */ /* 0x000fe200078e00ff */
[----:B------:R-:W-:Y:S01]  /*1680*/  USHF.L.U32 UR4, UR5, 0x3, URZ ;  /* 0x0000000305047899 */ /* 0x000fe2000800063f */
[----:B------:R-:W-:Y:S01]  /*1690*/  VIADD R124, R124, UR6 ;  /* 0x000000067c7c7c36 */ /* 0x000fe20008000000 */
[----:B------:R-:W-:Y:S01]  /*16a0*/  USEL UR5, URZ, 0x1, UP0 ;  /* 0x000000013f057887 */ /* 0x000fe20008000000 */
[----:B------:R-:W-:Y:S01]  /*16b0*/  IMAD.WIDE R116, R3, 0x10, R116 ;  /* 0x0000001003747825 */ /* 0x000fe200078e0274 */
[----:B------:R-:W-:Y:S01]  /*16c0*/  UIADD3 UR41, UR40, 0x80, URZ ;  /* 0x0000008028297890 */ /* 0x000fe2000fffe03f */
[----:B------:R-:W-:Y:S01]  /*16d0*/  SHF.R.S32.HI R119, RZ, 0x1f, R118 ;  /* 0x0000001fff777819 */ /* 0x000fe20000011476 */
[----:B------:R-:W-:Y:S01]  /*16e0*/  ULOP3.LUT UR4, UR4, 0x8, URZ, 0xc0, !UPT ;  /* 0x0000000804047892 */ /* 0x000fe2000f8ec03f */
[----:B------:R-:W-:Y:S01]  /*16f0*/  IMAD.MOV.U32 R3, RZ, RZ, -0x1 ;  /* 0xffffffffff037424 */ /* 0x000fe200078e00ff */
[----:B------:R-:W-:Y:S01]  /*1700*/  ULEA UR43, UR43, UR41, 0x3 ;  /* 0x000000292b2b7291 */ /* 0x000fe2000f8e183f */
[----:B------:R-:W-:Y:S01]  /*1710*/  IMAD.U32 R126, RZ, RZ, UR5 ;  /* 0x00000005ff7e7e24 */ /* 0x000fe2000f8e00ff */
[----:B------:R-:W-:-:S02]  /*1720*/  ULOP3.LUT UR44, UR4, 0x8, URZ, 0x3c, !UPT ;  /* 0x00000008042c7892 */ /* 0x000fc4000f8e3c3f */
[-C--:B---3--:R-:W-:Y:S01]  /*1730*/  SHF.L.U32 R3, R3, R120.reuse, RZ ;  /* 0x0000007803037219 */ /* 0x088fe200000006ff */
[----:B----4-:R-:W-:Y:S01]  /*1740*/  IMAD R121, R5, -0x2, R6 ;  /* 0xfffffffe05797824 */ /* 0x010fe200078e0206 */
[----:B------:R-:W-:Y:S01]  /*1750*/  SHF.L.U32 R120, R7, R120, RZ ;  /* 0x0000007807787219 */ /* 0x000fe200000006ff */
[----:B------:R-:W-:Y:S01]  /*1760*/  ULOP3.LUT UR45, UR4, 0x18, URZ, 0x3c, !UPT ;  /* 0x00000018042d7892 */ /* 0x000fe2000f8e3c3f */
[----:B------:R-:W-:Y:S02]  /*1770*/  LOP3.LUT R123, RZ, R3, RZ, 0x33, !PT ;  /* 0x00000003ff7b7212 */ /* 0x000fe400078e33ff */
[----:B--2---:R-:W-:-:S09]  /*1780*/  SHF.L.U64.HI R122, R10, 0x1, R0 ;  /* 0x000000010a7a7819 */ /* 0x004fd20000010200 */
.L_x_220:
[----:B------:R-:W-:-:S04]  /*1790*/  SHF.L.U32 R0, R126, 0x1f, RZ ;  /* 0x0000001f7e007819 */ /* 0x000fc800000006ff */
[----:B-1----:R-:W1:Y:S02]  /*17a0*/  SYNCS.PHASECHK.TRANS64.TRYWAIT P0, [UR43+-0x8], R0 ;  /* 0xfffff800ff0075a7 */ /* 0x002e64000800016b */
[----:B-1--4-:R-:W-:Y:S05]  /*17b0*/  @!P0 BRA `(.L_x_19) ;  /* 0x0000008c00288947 */ /* 0x012fea0003800000 */
.L_x_245:
[----:B------:R-:W-:Y:S02]  /*17c0*/  ULDC UR4, c[0x0][0x28c] ;  /* 0x0000a30000047ab9 */ /* 0x000fe40000000800 */
[----:B------:R-:W-:-:S13]  /*17d0*/  ISETP.LT.AND P0, PT, RZ, UR4, PT ;  /* 0x00000004ff007c0c */ /* 0x000fda000bf01270 */
[----:B------:R-:W-:Y:S05]  /*17e0*/  @P0 BRA `(.L_x_20) ;  /* 0x0000000000400947 */ /* 0x000fea0003800000 */
[----:B-1----:R-:W-:Y:S01]  /*17f0*/  MOV R0, 0x0 ;  /* 0x0000000000007802 */ /* 0x002fe20000000f00 */
[----:B------:R-:W-:Y:S01]  /*1800*/  ULDC.64 UR4, c[0x4][0x68] ;  /* 0x01001a0000047ab9 */ /* 0x000fe20000000a00 */
[----:B------:R-:W-:Y:S01]  /*1810*/  ULDC.64 UR6, c[0x4][0x8] ;  /* 0x0100020000067ab9 */ /* 0x000fe20000000a00 */
[----:B------:R-:W-:Y:S01]  /*1820*/  IMAD.U32 R4, RZ, RZ, UR4 ;  /* 0x00000004ff047e24 */ /* 0x000fe2000f8e00ff */
[----:B------:R1:W2:Y:S01]  /*1830*/  LDC.64 R14, c[0x4][R0] ;  /* 0x01000000000e7b82 */ /* 0x0002a20000000a00 */
[----:B------:R-:W-:Y:S01]  /*1840*/  IMAD.U32 R5, RZ, RZ, UR5 ;  /* 0x00000005ff057e24 */ /* 0x000fe2000f8e00ff */
[----:B------:R-:W-:Y:S01]  /*1850*/  ULDC.64 UR4, c[0x4][0x70] ;  /* 0x01001c0000047ab9 */ /* 0x000fe20000000a00 */
[----:B------:R-:W-:Y:S02]  /*1860*/  IMAD.U32 R10, RZ, RZ, UR6 ;  /* 0x00000006ff0a7e24 */ /* 0x000fe4000f8e00ff */
[----:B------:R-:W-:Y:S02]  /*1870*/  IMAD.U32 R6, RZ, RZ, UR4 ;  /* 0x00000004ff067e24 */ /* 0x000fe4000f8e00ff */
[----:B------:R-:W-:-:S02]  /*1880*/  IMAD.U32 R7, RZ, RZ, UR5 ;  /* 0x00000005ff077e24 */ /* 0x000fc4000f8e00ff */
[----:B------:R-:W-:Y:S02]  /*1890*/  IMAD.U32 R11, RZ, RZ, UR7 ;  /* 0x00000007ff0b7e24 */ /* 0x000fe4000f8e00ff */
[----:B------:R-:W-:Y:S02]  /*18a0*/  IMAD.MOV.U32 R8, RZ, RZ, 0x1e1 ;  /* 0x000001e1ff087424 */ /* 0x000fe400078e00ff */
[----:B0-----:R-:W-:Y:S02]  /*18b0*/  IMAD.MOV.U32 R12, RZ, RZ, 0x1 ;  /* 0x00000001ff0c7424 */ /* 0x001fe400078e00ff */
[----:B-1----:R-:W-:-:S07]  /*18c0*/  IMAD.MOV.U32 R13, RZ, RZ, RZ ;  /* 0x000000ffff0d7224 */ /* 0x002fce00078e00ff */
[----:B------:R-:W-:-:S07]  /*18d0*/  LEPC R20, `(.L_x_20) ;  /* 0x000000001014794e */ /* 0x000fce0000000000 */
[----:B--2--5:R-:W-:Y:S05]  /*18e0*/  CALL.ABS.NOINC R14 ;  /* 0x000000000e007343 */ /* 0x024fea0003c00000 */
.L_x_20:
[----:B-1----:R-:W-:-:S04]  /*18f0*/  LOP3.LUT R0, R23, 0x1, RZ, 0xfc, !PT ;  /* 0x0000000117007812 */ /* 0x002fc800078efcff */
[----:B------:R-:W-:-:S13]  /*1900*/  ISETP.NE.AND P0, PT, R0, 0x3, PT ;  /* 0x000000030000780c */ /* 0x000fda0003f05270 */
[----:B------:R-:W-:Y:S05]  /*1910*/  @!P0 BRA `(.L_x_21) ;  /* 0x0000000000048947 */ /* 0x000fea0003800000 */
[----:B------:R-:W-:Y:S01]  /*1920*/  BPT.TRAP 0x1 ;  /* 0x000000040000795c */ /* 0x000fe20000300000 */
.L_x_21:
[----:B------:R-:W-:Y:S02]  /*1930*/  IMAD.U32 R3, RZ, RZ, UR36 ;  /* 0x00000024ff037e24 */ /* 0x000fe4000f8e00ff */
[----:B------:R-:W-:-:S03]  /*1940*/  IMAD.U32 R0, RZ, RZ, UR37 ;  /* 0x00000025ff007e24 */ /* 0x000fc6000f8e00ff */
[----:B------:R-:W-:Y:S02]  /*1950*/  LEA R3, R3, UR40, 0x3 ;  /* 0x0000002803037c11 */ /* 0x000fe4000f8e18ff */
[----:B------:R-:W-:-:S04]  /*1960*/  SHF.L.U32 R0, R0, 0x1f, RZ ;  /* 0x0000001f00007819 */ /* 0x000fc800000006ff */
[----:B------:R1:W2:Y:S01]  /*1970*/  SYNCS.PHASECHK.TRANS64.TRYWAIT P1, [R3+URZ], R0 ;  /* 0x00000000030075a7 */ /* 0x0002a2000802017f */
[----:B------:R-:W-:Y:S05]  /*1980*/  @!P0 BRA `(.L_x_22) ;  /* 0x0000000000048947 */ /* 0x000fea0003800000 */
[----:B------:R-:W-:Y:S01]  /*1990*/  BPT.TRAP 0x1 ;  /* 0x000000040000795c */ /* 0x000fe20000300000 */
.L_x_22:
[----:B------:R-:W-:-:S05]  /*19a0*/  IMAD.U32 R4, RZ, RZ, UR42 ;  /* 0x0000002aff047e24 */ /* 0x000fca000f8e00ff */
[----:B------:R-:W-:Y:S01]  /*19b0*/  ISETP.GE.AND P2, PT, R4, 0x1, PT ;  /* 0x000000010400780c */ /* 0x000fe20003f46270 */
[----:B--2---:R-:W-:-:S12]  /*19c0*/  @P1 BRA `(.L_x_23) ;  /* 0x0000000000081947 */ /* 0x004fd80003800000 */
[----:B------:R-:W2:Y:S02]  /*19d0*/  SYNCS.PHASECHK.TRANS64.TRYWAIT P1, [R3+URZ], R0 ;  /* 0x00000000030075a7 */ /* 0x000ea4000802017f */
[----:B--2---:R-:W-:Y:S05]  /*19e0*/  @!P1 BRA `(.L_x_24) ;  /* 0x0000008800b49947 */ /* 0x004fea0003800000 */
.L_x_23:
[----:B------:R-:W-:Y:S05]  /*19f0*/  WARPSYNC.ALL ;  /* 0x0000000000007948 */ /* 0x000fea0003800000 */
[----:B------:R-:W-:Y:S01]  /*1a00*/  UIADD3 UR4, UR40, 0x180, URZ ;  /* 0x0000018028047890 */ /* 0x000fe2000fffe03f */
[----:B------:R-:W-:Y:S01]  /*1a10*/  WARPGROUP.ARRIVE ;  /* 0x00000000000079c5 */ /* 0x000fe20000000000 */
[----:B------:R-:W-:Y:S02]  /*1a20*/  UIADD3 UR5, UR40, 0xe180, URZ ;  /* 0x0000e18028057890 */ /* 0x000fe4000fffe03f */
[----:B------:R-:W-:Y:S02]  /*1a30*/  USHF.R.U32.HI UR4, URZ, 0x4, UR4 ;  /* 0x000000043f047899 */ /* 0x000fe40008011604 */
[----:B------:R-:W-:-:S02]  /*1a40*/  USHF.R.U32.HI UR5, URZ, 0x4, UR5 ;  /* 0x000000043f057899 */ /* 0x000fc40008011605 */
[----:B------:R-:W-:Y:S02]  /*1a50*/  ULOP3.LUT UR4, UR4, 0x3fff, URZ, 0xc0, !UPT ;  /* 0x00003fff04047892 */ /* 0x000fe4000f8ec03f */
[----:B------:R-:W-:Y:S02]  /*1a60*/  ULOP3.LUT UR5, UR5, 0x3fff, URZ, 0xc0, !UPT ;  /* 0x00003fff05057892 */ /* 0x000fe4000f8ec03f */
[----:B------:R-:W-:Y:S02]  /*1a70*/  ULOP3.LUT UR4, UR4, 0x10000, URZ, 0xfc, !UPT ;  /* 0x0001000004047892 */ /* 0x000fe4000f8efc3f */
[----:B------:R-:W-:Y:S02]  /*1a80*/  ULOP3.LUT UR5, UR5, 0x10000, URZ, 0xfc, !UPT ;  /* 0x0001000005057892 */ /* 0x000fe4000f8efc3f */
[----:B------:R-:W-:Y:S02]  /*1a90*/  ULEA UR7, UR36, UR4, 0x9 ;  /* 0x0000000424077291 */ /* 0x000fe4000f8e483f */
[----:B------:R-:W-:Y:S01]  /*1aa0*/  UIMAD UR6, UR36, 0x580, UR5 ;  /* 0x00000580240678a4 */ /* 0x000fe2000f8e0205 */
[----:B------:R-:W-:Y:S01]  /*1ab0*/  UMOV UR9, 0x40000040 ;  /* 0x4000004000097882 */ /* 0x000fe20000000000 */
[----:B------:R-:W-:-:S02]  /*1ac0*/  UMOV UR11, 0x40000040 ;  /* 0x40000040000b7882 */ /* 0x000fc40000000000 */
[----:B------:R-:W-:Y:S01]  /*1ad0*/  UIADD3 UR12, UR6, 0x80, URZ ;  /* 0x00000080060c7890 */ /* 0x000fe2000fffe03f */
[----:B------:R-:W-:Y:S02]  /*1ae0*/  UMOV UR8, UR7 ;  /* 0x0000000700087c82 */ /* 0x000fe40008000000 */
[----:B------:R-:W-:Y:S01]  /*1af0*/  UMOV UR10, UR6 ;  /* 0x00000006000a7c82 */ /* 0x000fe20008000000 */
[----:B------:R-:W-:Y:S01]  /*1b00*/  UIADD3 UR13, UR6, 0x100, URZ ;  /* 0x00000100060d7890 */ /* 0x000fe2000fffe03f */
[----:B------:R-:W-:Y:S01]  /*1b10*/  IGMMA.64x16x32.S8.S8 R104, gdesc[UR8], RZ, !UPT, gsb0 ;  /* 0x00600000086879f1 */ /* 0x000fe2000c0410ff */
[----:B------:R-:W-:Y:S01]  /*1b20*/  UMOV UR11, 0x40000040 ;  /* 0x40000040000b7882 */ /* 0x000fe20000000000 */
[----:B------:R-:W-:Y:S01]  /*1b30*/  UMOV UR10, UR12 ;  /* 0x0000000c000a7c82 */ /* 0x000fe20008000000 */
[----:B------:R-:W-:Y:S02]  /*1b40*/  UIADD3 UR14, UR6, 0x180, URZ ;  /* 0x00000180060e7890 */ /* 0x000fe4000fffe03f */
[----:B------:R-:W-:Y:S01]  /*1b50*/  UIADD3 UR12, UR6, 0x200, URZ ;  /* 0x00000200060c7890 */ /* 0x000fe2000fffe03f */
[----:B------:R-:W-:-:S02]  /*1b60*/  WARPGROUP.DEPBAR.LE gsb0, 0x0 ;  /* 0x00008000000079c5 */ /* 0x000fc40000010000 */
[----:B------:R-:W-:-:S06]  /*1b70*/  WARPGROUP.ARRIVE ;  /* 0x00000000000079c5 */ /* 0x000fcc0000000000 */
[----:B------:R-:W-:Y:S01]  /*1b80*/  IGMMA.64x16x32.S8.S8 R96, gdesc[UR8], RZ, !UPT, gsb0 ;  /* 0x00600000086079f1 */ /* 0x000fe2000c0410ff */
[----:B------:R-:W-:Y:S01]  /*1b90*/  UMOV UR10, UR13 ;  /* 0x0000000d000a7c82 */ /* 0x000fe20008000000 */
[----:B------:R-:W-:Y:S01]  /*1ba0*/  UMOV UR11, 0x40000040 ;  /* 0x40000040000b7882 */ /* 0x000fe20000000000 */
[----:B------:R-:W-:Y:S01]  /*1bb0*/  UIADD3 UR13, UR6, 0x280, URZ ;  /* 0x00000280060d7890 */ /* 0x000fe2000fffe03f */
[----:B------:R-:W-:Y:S02]  /*1bc0*/  WARPGROUP.DEPBAR.LE gsb0, 0x0 ;  /* 0x00008000000079c5 */ /* 0x000fe40000010000 */
        /* <DEDUP_REMOVED lines=50> */
[----:B------:R-:W-:Y:S02]  /*1ef0*/  UIADD3 UR8, UR7, 0x2, URZ ;  /* 0x0000000207087890 */ /* 0x000fe4000fffe03f */
[----:B------:R-:W-:Y:S01]  /*1f00*/  UIADD3 UR10, UR6, 0x2, URZ ;  /* 0x00000002060a7890 */ /* 0x000fe2000fffe03f */
[----:B------:R-:W-:Y:S01]  /*1f10*/  UMOV UR9, 0x40000040 ;  /* 0x4000004000097882 */ /* 0x000fe20000000000 */
[----:B------:R-:W-:Y:S01]  /*1f20*/  UMOV UR11, 0x40000040 ;  /* 0x40000040000b7882 */ /* 0x000fe20000000000 */
[----:B------:R-:W-:Y:S02]  /*1f30*/  WARPGROUP.DEPBAR.LE gsb0, 0x0 ;  /* 0x00008000000079c5 */ /* 0x000fe40000010000 */
[----:B------:R-:W-:-:S06]  /*1f40*/  WARPGROUP.ARRIVE ;  /* 0x00000000000079c5 */ /* 0x000fcc0000000000 */
[----:B------:R-:W-:Y:S01]  /*1f50*/  IGMMA.64x16x32.S8.S8 R104, gdesc[UR8], R104, gsb0 ;  /* 0x00600000086879f1 */ /* 0x000fe20008041068 */
[----:B------:R-:W-:Y:S01]  /*1f60*/  UMOV UR10, UR12 ;  /* 0x0000000c000a7c82 */ /* 0x000fe20008000000 */
[----:B------:R-:W-:Y:S01]  /*1f70*/  UMOV UR11, 0x40000040 ;  /* 0x40000040000b7882 */ /* 0x000fe20000000000 */
[----:B------:R-:W-:Y:S01]  /*1f80*/  UIADD3 UR12, UR6, 0x202, URZ ;  /* 0x00000202060c7890 */ /* 0x000fe2000fffe03f */
        /* <DEDUP_REMOVED lines=163> */
[----:B------:R-:W-:Y:S02]  /*29c0*/  UIADD3 UR13, UR6, 0x486, URZ ;  /* 0x00000486060d7890 */ /* 0x000fe4000fffe03f */
        /* <DEDUP_REMOVED lines=23> */
[----:B------:R-:W-:Y:S03]  /*2b40*/  IGMMA.64x16x32.S8.S8 R24, gdesc[UR8], R24, gsb0 ;  /* 0x00600000081879f1 */ /* 0x000fe60008041018 */
[----:B------:R-:W-:Y:S02]  /*2b50*/  WARPGROUP.DEPBAR.LE gsb0, 0x0 ;  /* 0x00008000000079c5 */ /* 0x000fe40000010000 */
[----:B------:R-:W-:Y:S05]  /*2b60*/  @!P2 BRA `(.L_x_25) ;  /* 0x0000001000d4a947 */ /* 0x000fea0003800000 */
[----:B------:R-:W-:Y:S01]  /*2b70*/  UIADD3 UR7, UR36, 0x1, URZ ;  /* 0x0000000124077890 */ /* 0x000fe2000fffe03f */
[----:B-12---:R-:W-:Y:S02]  /*2b80*/  IMAD.U32 R0, RZ, RZ, UR42 ;  /* 0x0000002aff007e24 */ /* 0x006fe4000f8e00ff */
[----:B------:R-:W-:Y:S01]  /*2b90*/  IMAD.U32 R3, RZ, RZ, UR36 ;  /* 0x00000024ff037e24 */ /* 0x000fe2000f8e00ff */
[----:B------:R-:W-:-:S04]  /*2ba0*/  UISETP.NE.AND UP0, UPT, UR7, 0x7, UPT ;  /* 0x000000070700788c */ /* 0x000fc8000bf05270 */
[----:B------:R-:W-:Y:S02]  /*2bb0*/  USEL UR6, URZ, 0x1, UP0 ;  /* 0x000000013f067887 */ /* 0x000fe40008000000 */
[----:B------:R-:W-:Y:S02]  /*2bc0*/  USEL UR7, UR7, URZ, UP0 ;  /* 0x0000003f07077287 */ /* 0x000fe40008000000 */
[----:B------:R-:W-:-:S06]  /*2bd0*/  ULOP3.LUT UR6, UR37, UR6, URZ, 0x3c, !UPT ;  /* 0x0000000625067292 */ /* 0x000fcc000f8e3c3f */
[----:B------:R-:W-:-:S07]  /*2be0*/  IMAD.U32 R6, RZ, RZ, UR6 ;  /* 0x00000006ff067e24 */ /* 0x000fce000f8e00ff */
.L_x_32:
[----:B------:R-:W-:Y:S05]  /*2bf0*/  @!P0 BRA `(.L_x_26) ;  /* 0x0000000000048947 */ /* 0x000fea0003800000 */
[----:B------:R-:W-:Y:S01]  /*2c00*/  BPT.TRAP 0x1 ;  /* 0x000000040000795c */ /* 0x000fe20000300000 */
.L_x_26:
[----:B------:R-:W-:Y:S01]  /*2c10*/  ULEA UR6, UR7, UR40, 0x3 ;  /* 0x0000002807067291 */ /* 0x000fe2000f8e183f */
[----:B------:R-:W-:-:S08]  /*2c20*/  SHF.L.U32 R4, R6, 0x1f, RZ ;  /* 0x0000001f06047819 */ /* 0x000fd000000006ff */
[----:B------:R1:W2:Y:S01]  /*2c30*/  SYNCS.PHASECHK.TRANS64.TRYWAIT P1, [UR6], R4 ;  /* 0x00000004ff0075a7 */ /* 0x0002a20008020146 */
[----:B------:R-:W-:Y:S05]  /*2c40*/  @!P0 BRA `(.L_x_27) ;  /* 0x0000000000048947 */ /* 0x000fea0003800000 */
[----:B------:R-:W-:Y:S01]  /*2c50*/  BPT.TRAP 0x1 ;  /* 0x000000040000795c */ /* 0x000fe20000300000 */
.L_x_27:
[----:B--2---:R-:W-:Y:S05]  /*2c60*/  @P1 BRA `(.L_x_28) ;  /* 0x0000000000081947 */ /* 0x004fea0003800000 */
[----:B------:R-:W2:Y:S02]  /*2c70*/  SYNCS.PHASECHK.TRANS64.TRYWAIT P1, [UR6], R4 ;  /* 0x00000004ff0075a7 */ /* 0x000ea40008020146 */
[----:B--2---:R-:W-:Y:S05]  /*2c80*/  @!P1 BRA `(.L_x_29) ;  /* 0x0000007800209947 */ /* 0x004fea0003800000 */
.L_x_28:
[----:B------:R-:W-:Y:S01]  /*2c90*/  ULEA UR12, UR7, UR4, 0x9 ;  /* 0x00000004070c7291 */ /* 0x000fe2000f8e483f */
[----:B------:R-:W-:Y:S01]  /*2ca0*/  WARPGROUP.ARRIVE ;  /* 0x00000000000079c5 */ /* 0x000fe20000000000 */
[----:B------:R-:W-:Y:S01]  /*2cb0*/  UIMAD UR6, UR7, 0x580, UR5 ;  /* 0x00000580070678a4 */ /* 0x000fe2000f8e0205 */
[----:B------:R-:W-:Y:S01]  /*2cc0*/  UMOV UR9, 0x40000040 ;  /* 0x4000004000097882 */ /* 0x000fe20000000000 */
[----:B------:R-:W-:Y:S02]  /*2cd0*/  UMOV UR11, 0x40000040 ;  /* 0x40000040000b7882 */ /* 0x000fe40000000000 */
[----:B------:R-:W-:Y:S01]  /*2ce0*/  UIADD3 UR13, UR6, 0x80, URZ ;  /* 0x00000080060d7890 */ /* 0x000fe2000fffe03f */
[----:B------:R-:W-:Y:S02]  /*2cf0*/  UMOV UR8, UR12 ;  /* 0x0000000c00087c82 */ /* 0x000fe40008000000 */
[----:B------:R-:W-:Y:S01]  /*2d00*/  UMOV UR10, UR6 ;  /* 0x00000006000a7c82 */ /* 0x000fe20008000000 */
[----:B------:R-:W-:Y:S01]  /*2d10*/  UIADD3 UR14, UR6, 0x100, URZ ;  /* 0x00000100060e7890 */ /* 0x000fe2000fffe03f */
[----:B------:R-:W-:Y:S01]  /*2d20*/  IGMMA.64x16x32.S8.S8 R104, gdesc[UR8], R104, gsb0 ;  /* 0x00600000086879f1 */ /* 0x000fe20008041068 */
[----:B------:R-:W-:Y:S01]  /*2d30*/  UMOV UR11, 0x40000040 ;  /* 0x40000040000b7882 */ /* 0x000fe20000000000 */
[----:B------:R-:W-:Y:S01]  /*2d40*/  UMOV UR10, UR13 ;  /* 0x0000000d000a7c82 */ /* 0x000fe20008000000 */
[----:B------:R-:W-:-:S02]  /*2d50*/  UIADD3 UR15, UR6, 0x180, URZ ;  /* 0x00000180060f7890 */ /* 0x000fc4000fffe03f */
        /* <DEDUP_REMOVED lines=258> */
[----:B------:R-:W-:Y:S01]  /*3d80*/  BPT.TRAP 0x1 ;  /* 0x000000040000795c */ /* 0x000fe20000300000 */
.L_x_30:
[----:B------:R-:W-:-:S13]  /*3d90*/  ISETP.NE.AND P1, PT, R113, RZ, PT ;  /* 0x000000ff7100720c */ /* 0x000fda0003f25270 */
[----:B-12---:R-:W-:-:S05]  /*3da0*/  @P1 LEA R4, R3, UR40, 0x3 ;  /* 0x0000002803041c11 */ /* 0x006fca000f8e18ff */
[----:B------:R-:W-:-:S05]  /*3db0*/  @P1 VIADD R5, R4, 0x38 ;  /* 0x0000003804051836 */ /* 0x000fca0000000000 */
[----:B------:R-:W-:-:S04]  /*3dc0*/  @P1 PRMT R5, R112, 0x654, R5 ;  /* 0x0000065470051816 */ /* 0x000fc80000000005 */
[----:B------:R1:W-:Y:S01]  /*3dd0*/  @P1 SYNCS.ARRIVE.TRANS64.RED.A1T0 RZ, [R5+URZ], RZ ;  /* 0x000000ff05ff19a7 */ /* 0x0003e2000810043f */
[----:B------:R-:W-:-:S13]  /*3de0*/  ISETP.GT.U32.AND P1, PT, R23, 0x1, PT ;  /* 0x000000011700780c */ /* 0x000fda0003f24070 */
[----:B-1----:R-:W-:Y:S05]  /*3df0*/  @P1 BRA `(.L_x_31) ;  /* 0x0000000000041947 */ /* 0x002fea0003800000 */
[----:B------:R-:W-:Y:S01]  /*3e00*/  BPT.TRAP 0x1 ;  /* 0x000000040000795c */ /* 0x000fe20000300000 */
.L_x_31:
[----:B------:R-:W-:Y:S01]  /*3e10*/  UIADD3 UR7, UR7, 0x1, URZ ;  /* 0x0000000107077890 */ /* 0x000fe2000fffe03f */
[C---:B------:R-:W-:Y:S01]  /*3e20*/  ISETP.GT.AND P2, PT, R0.reuse, 0x1, PT ;  /* 0x000000010000780c */ /* 0x040fe20003f44270 */
[----:B------:R-:W-:Y:S02]  /*3e30*/  VIADD R3, R3, 0x1 ;  /* 0x0000000103037836 */ /* 0x000fe40000000000 */
[----:B------:R-:W-:Y:S01]  /*3e40*/  UISETP.NE.AND UP0, UPT, UR7, 0x7, UPT ;  /* 0x000000070700788c */ /* 0x000fe2000bf05270 */
[----:B------:R-:W-:Y:S02]  /*3e50*/  VIADD R0, R0, 0xffffffff ;  /* 0xffffffff00007836 */ /* 0x000fe40000000000 */
[C---:B------:R-:W-:Y:S01]  /*3e60*/  ISETP.NE.AND P1, PT, R3.reuse, 0x7, PT ;  /* 0x000000070300780c */ /* 0x040fe20003f25270 */
[----:B------:R-:W-:Y:S02]  /*3e70*/  USEL UR6, URZ, 0x1, UP0 ;  /* 0x000000013f067887 */ /* 0x000fe40008000000 */
[----:B------:R-:W-:Y:S01]  /*3e80*/  USEL UR7, UR7, URZ, UP0 ;  /* 0x0000003f07077287 */ /* 0x000fe20008000000 */
[----:B------:R-:W-:-:S03]  /*3e90*/  SEL R3, R3, RZ, P1 ;  /* 0x000000ff03037207 */ /* 0x000fc60000800000 */
[----:B------:R-:W-:Y:S01]  /*3ea0*/  LOP3.LUT R6, R6, UR6, RZ, 0x3c, !PT ;  /* 0x0000000606067c12 */ /* 0x000fe2000f8e3cff */
[----:B------:R-:W-:Y:S07]  /*3eb0*/  @P2 BRA `(.L_x_32) ;  /* 0xffffffec004c2947 */ /* 0x000fee000383ffff */
.L_x_25:
[----:B-12---:R-:W1:Y:S01]  /*3ec0*/  LDC R0, c[0x0][0x28c] ;  /* 0x0000a300ff007b82 */ /* 0x006e620000000800 */
[----:B------:R-:W-:-:S04]  /*3ed0*/  IMAD.U32 R3, RZ, RZ, UR44 ;  /* 0x0000002cff037e24 */ /* 0x000fc8000f8e00ff */
[----:B------:R2:W-:Y:S01]  /*3ee0*/  SYNCS.ARRIVE.TRANS64.A1T0 RZ, [R3+UR41], RZ ;  /* 0x000000ff03ff79a7 */ /* 0x0005e20008100029 */
[----:B-1----:R-:W-:-:S13]  /*3ef0*/  ISETP.GE.AND P1, PT, R0, 0x1, PT ;  /* 0x000000010000780c */ /* 0x002fda0003f26270 */
[----:B--2---:R-:W-:Y:S05]  /*3f00*/  @!P1 BRA `(.L_x_33) ;  /* 0x0000000000509947 */ /* 0x004fea0003800000 */
[----:B------:R-:W-:Y:S05]  /*3f10*/  @!P0 BRA `(.L_x_34) ;  /* 0x0000000000048947 */ /* 0x000fea0003800000 */
[----:B------:R-:W-:Y:S01]  /*3f20*/  BPT.TRAP 0x1 ;  /* 0x000000040000795c */ /* 0x000fe20000300000 */
.L_x_34:
[----:B------:R-:W-:Y:S01]  /*3f30*/  ISETP.NE.AND P0, PT, R113, RZ, PT ;  /* 0x000000ff7100720c */ /* 0x000fe20003f05270 */
[----:B------:R-:W-:Y:S01]  /*3f40*/  BSSY B0, `(.L_x_35) ;  /* 0x000000e000007945 */ /* 0x000fe20003800000 */
[----:B------:R-:W-:-:S11]  /*3f50*/  ISETP.GT.U32.AND P1, PT, R23, 0x1, PT ;  /* 0x000000011700780c */ /* 0x000fd60003f24070 */
[----:B------:R-:W-:Y:S05]  /*3f60*/  @!P0 BRA `(.L_x_36) ;  /* 0x00000000002c8947 */ /* 0x000fea0003800000 */
[----:B------:R-:W-:-:S04]  /*3f70*/  UIADD3 UR6, UR36, UR42, URZ ;  /* 0x0000002a24067290 */ /* 0x000fc8000fffe03f */
[----:B------:R-:W-:-:S04]  /*3f80*/  UIMAD.WIDE.U32 UR4, UR6, 0x24924925, URZ ;  /* 0x24924925060478a5 */ /* 0x000fc8000f8e003f */
[----:B------:R-:W-:-:S04]  /*3f90*/  UIADD3 UR4, UR6, -UR5, URZ ;  /* 0x8000000506047290 */ /* 0x000fc8000fffe03f */
[----:B------:R-:W-:-:S04]  /*3fa0*/  ULEA.HI UR4, UR4, UR5, URZ, 0x1f ;  /* 0x0000000504047291 */ /* 0x000fc8000f8ff83f */
[----:B------:R-:W-:-:S04]  /*3fb0*/  USHF.R.U32.HI UR4, URZ, 0x2, UR4 ;  /* 0x000000023f047899 */ /* 0x000fc80008011604 */
[----:B------:R-:W-:-:S04]  /*3fc0*/  UIMAD UR4, UR4, -0x7, UR6 ;  /* 0xfffffff9040478a4 */ /* 0x000fc8000f8e0206 */
[----:B------:R-:W-:-:S04]  /*3fd0*/  ULEA UR4, UR4, UR40, 0x3 ;  /* 0x0000002804047291 */ /* 0x000fc8000f8e183f */
[----:B------:R-:W-:-:S06]  /*3fe0*/  UIADD3 UR4, UR4, 0x38, URZ ;  /* 0x0000003804047890 */ /* 0x000fcc000fffe03f */
[----:B------:R-:W-:-:S05]  /*3ff0*/  IMAD.U32 R3, RZ, RZ, UR4 ;  /* 0x00000004ff037e24 */ /* 0x000fca000f8e00ff */
[----:B------:R-:W-:-:S04]  /*4000*/  PRMT R0, R112, 0x654, R3 ;  /* 0x0000065470007816 */ /* 0x000fc80000000003 */
[----:B------:R1:W-:Y:S03]  /*4010*/  SYNCS.ARRIVE.TRANS64.RED.A1T0 RZ, [R0+URZ], RZ ;  /* 0x000000ff00ff79a7 */ /* 0x0003e6000810043f */
.L_x_36:
[----:B------:R-:W-:Y:S05]  /*4020*/  BSYNC B0 ;  /* 0x0000000000007941 */ /* 0x000fea0003800000 */
.L_x_35:
[----:B------:R-:W-:Y:S05]  /*4030*/  @P1 BRA `(.L_x_33) ;  /* 0x0000000000041947 */ /* 0x000fea0003800000 */
[----:B------:R-:W-:Y:S01]  /*4040*/  BPT.TRAP 0x1 ;  /* 0x000000040000795c */ /* 0x000fe20000300000 */
.L_x_33:
[----:B-1----:R-:W-:Y:S01]  /*4050*/  SHF.L.U32 R0, R126, 0x1f, RZ ;  /* 0x0000001f7e007819 */ /* 0x002fe200000006ff */
[----:B------:R-:W-:Y:S01]  /*4060*/  UIADD3 UR36, UR36, UR39, URZ ;  /* 0x0000002724247290 */ /* 0x000fe2000fffe03f */
[----:B0-----:R-:W-:Y:S01]  /*4070*/  IMAD R13, R19, 0xb0, RZ ;  /* 0x000000b0130d7824 */ /* 0x001fe200078e02ff */
[----:B------:R-:W-:Y:S01]  /*4080*/  UISETP.GE.U32.AND UP1, UPT, UR39, 0x7, UPT ;  /* 0x000000072700788c */ /* 0x000fe2000bf26070 */
[----:B------:R-:W0:Y:S01]  /*4090*/  SYNCS.PHASECHK.TRANS64.TRYWAIT P0, [UR43+0x8], R0 ;  /* 0x00000800ff0075a7 */ /* 0x000e22000800016b */
[----:B------:R-:W-:Y:S01]  /*40a0*/  UISETP.GT.U32.AND UP0, UPT, UR36, 0x6, UPT ;  /* 0x000000062400788c */ /* 0x000fe2000bf04070 */
[----:B------:R-:W-:Y:S01]  /*40b0*/  SHF.R.S32.HI R11, RZ, 0x1f, R18 ;  /* 0x0000001fff0b7819 */ /* 0x000fe20000011412 */
[----:B------:R-:W-:Y:S02]  /*40c0*/  UIMAD.WIDE.U32 UR4, UR36, 0x24924925, URZ ;  /* 0x24924925240478a5 */ /* 0x000fe4000f8e003f */
[----:B------:R-:W-:Y:S02]  /*40d0*/  UISETP.LT.U32.AND UP0, UPT, UR39, 0x7, UP0 ;  /* 0x000000072700788c */ /* 0x000fe40008701070 */
[----:B------:R-:W-:-:S02]  /*40e0*/  UIADD3 UR4, UR36, -UR5, URZ ;  /* 0x8000000524047290 */ /* 0x000fc4000fffe03f */
[----:B------:R-:W-:Y:S02]  /*40f0*/  USEL UR6, URZ, 0x1, !UP0 ;  /* 0x000000013f067887 */ /* 0x000fe4000c000000 */
[----:B------:R-:W-:Y:S02]  /*4100*/  ULEA.HI UR4, UR4, UR5, URZ, 0x1f ;  /* 0x0000000504047291 */ /* 0x000fe4000f8ff83f */
[----:B------:R-:W-:Y:S02]  /*4110*/  ULOP3.LUT UR37, UR37, UR6, URZ, 0x3c, !UPT ;  /* 0x0000000625257292 */ /* 0x000fe4000f8e3c3f */
[----:B------:R-:W-:-:S04]  /*4120*/  USHF.R.U32.HI UR4, URZ, 0x2, UR4 ;  /* 0x000000023f047899 */ /* 0x000fc80008011604 */
[----:B------:R-:W-:Y:S02]  /*4130*/  @UP1 ULOP3.LUT UR37, UR37, 0x1, UR4, 0x78, !UPT ;  /* 0x0000000125251892 */ /* 0x000fe4000f8e7804 */
[----:B------:R-:W-:Y:S01]  /*4140*/  UIMAD UR36, UR4, -0x7, UR36 ;  /* 0xfffffff9042478a4 */ /* 0x000fe2000f8e0224 */
[----:B0-----:R-:W-:Y:S11]  /*4150*/  @!P0 BRA `(.L_x_37) ;  /* 0x0000006400048947 */ /* 0x001ff60003800000 */
.L_x_246:
[----:B0-----:R-:W-:Y:S01]  /*4160*/  IMAD.SHL.U32 R3, R22, 0x40, RZ ;  /* 0x0000004016037824 */ /* 0x001fe200078e00ff */
[----:B------:R-:W-:Y:S01]  /*4170*/  ULDC UR6, c[0x0][0x284] ;  /* 0x0000a10000067ab9 */ /* 0x000fe20000000800 */
[----:B------:R-:W-:Y:S01]  /*4180*/  ULDC.64 UR4, c[0x0][0x5d0] ;  /* 0x0001740000047ab9 */ /* 0x000fe20000000a00 */
[----:B------:R-:W-:Y:S01]  /*4190*/  SHF.R.S32.HI R10, RZ, 0x1f, R13 ;  /* 0x0000001fff0a7819 */ /* 0x000fe2000001140d */
[----:B------:R-:W-:Y:S01]  /*41a0*/  IMAD R7, R11, UR4, RZ ;  /* 0x000000040b077c24 */ /* 0x000fe2000f8e02ff */
[----:B------:R-:W-:Y:S01]  /*41b0*/  ISETP.GE.AND P0, PT, R3, UR6, PT ;  /* 0x0000000603007c0c */ /* 0x000fe2000bf06270 */
[C---:B------:R-:W-:Y:S01]  /*41c0*/  IMAD.WIDE.U32 R4, R18.reuse, UR4, R118 ;  /* 0x0000000412047c25 */ /* 0x040fe2000f8e0076 */
[----:B------:R-:W-:Y:S02]  /*41d0*/  ULDC UR4, c[0x0][0x288] ;  /* 0x0000a20000047ab9 */ /* 0x000fe40000000800 */
[C---:B------:R-:W-:Y:S01]  /*41e0*/  ISETP.GE.OR P0, PT, R13.reuse, UR4, P0 ;  /* 0x000000040d007c0c */ /* 0x040fe20008706670 */
[----:B------:R-:W-:Y:S01]  /*41f0*/  IMAD R7, R18, UR5, R7 ;  /* 0x0000000512077c24 */ /* 0x000fe2000f8e0207 */
[----:B------:R-:W-:-:S04]  /*4200*/  IADD3 R4, P1, R13, R4, RZ ;  /* 0x000000040d047210 */ /* 0x000fc80007f3e0ff */
[----:B------:R-:W-:-:S07]  /*4210*/  IADD3.X R5, R10, R5, R7, P1, !PT ;  /* 0x000000050a057210 */ /* 0x000fce0000ffe407 */
[----:B------:R-:W-:Y:S05]  /*4220*/  @P0 BRA `(.L_x_38) ;  /* 0x00000048007c0947 */ /* 0x000fea0003800000 */
[----:B------:R-:W0:Y:S01]  /*4230*/  LDC.64 R8, c[0x0][0x5c8] ;  /* 0x00017200ff087b82 */ /* 0x000e220000000a00 */
[----:B------:R-:W-:Y:S01]  /*4240*/  IMAD.WIDE R14, R22, 0x40, R116 ;  /* 0x00000040160e7825 */ /* 0x000fe200078e0274 */
[----:B------:R-:W-:Y:S01]  /*4250*/  ULDC.64 UR4, c[0x0][0x5c0] ;  /* 0x0001700000047ab9 */ /* 0x000fe20000000a00 */
[----:B------:R-:W-:Y:S02]  /*4260*/  BSSY B0, `(.L_x_38) ;  /* 0x000049b000007945 */ /* 0x000fe40003800000 */
[----:B------:R-:W-:Y:S02]  /*4270*/  IMAD.IADD R19, R121, 0x1, -R13 ;  /* 0x0000000179137824 */ /* 0x000fe400078e0a0d */
[-C--:B0-----:R-:W-:Y:S02]  /*4280*/  IMAD R0, R15, R8.reuse, RZ ;  /* 0x000000080f007224 */ /* 0x081fe400078e02ff */
[----:B------:R-:W-:-:S04]  /*4290*/  IMAD.WIDE.U32 R4, R14, R8, R4 ;  /* 0x000000080e047225 */ /* 0x000fc800078e0004 */
[----:B------:R-:W-:Y:S01]  /*42a0*/  IMAD R7, R14, R9, R0 ;  /* 0x000000090e077224 */ /* 0x000fe200078e0200 */
[----:B------:R-:W-:Y:S01]  /*42b0*/  IADD3 R4, P0, R4, UR4, RZ ;  /* 0x0000000404047c10 */ /* 0x000fe2000ff1e0ff */
[----:B------:R-:W-:Y:S02]  /*42c0*/  IMAD.IADD R0, R124, 0x1, -R3 ;  /* 0x000000017c007824 */ /* 0x000fe400078e0a03 */
[----:B------:R-:W-:Y:S01]  /*42d0*/  IMAD.IADD R7, R5, 0x1, R7 ;  /* 0x0000000105077824 */ /* 0x000fe200078e0207 */
[----:B------:R-:W-:-:S04]  /*42e0*/  LEA R6, P1, R8, R4, 0x3 ;  /* 0x0000000408067211 */ /* 0x000fc800078218ff */
[----:B------:R-:W-:Y:S02]  /*42f0*/  IADD3.X R5, R7, UR5, RZ, P0, !PT ;  /* 0x0000000507057c10 */ /* 0x000fe400087fe4ff */
[----:B-----5:R-:W-:Y:S02]  /*4300*/  ISETP.NE.AND P0, PT, R115, RZ, PT ;  /* 0x000000ff7300720c */ /* 0x020fe40003f05270 */
[----:B------:R-:W-:-:S11]  /*4310*/  LEA.HI.X R7, R8, R5, R9, 0x3, P1 ;  /* 0x0000000508077211 */ /* 0x000fd600008f1c09 */
[----:B------:R-:W-:Y:S05]  /*4320*/  @!P0 BRA `(.L_x_39) ;  /* 0x0000003400688947 */ /* 0x000fea0003800000 */
[----:B------:R-:W0:Y:S01]  /*4330*/  LDC.64 R128, c[0x0][0x5b0] ;  /* 0x00016c00ff807b82 */ /* 0x000e220000000a00 */
[----:B------:R-:W-:Y:S01]  /*4340*/  ULDC.64 UR4, c[0x0][0x5b8] ;  /* 0x00016e0000047ab9 */ /* 0x000fe20000000a00 */
[----:B------:R-:W-:Y:S01]  /*4350*/  ISETP.GE.AND P3, PT, R19, 0x1, PT ;  /* 0x000000011300780c */ /* 0x000fe20003f66270 */
[----:B------:R-:W-:Y:S01]  /*4360*/  IMAD.WIDE.U32 R8, R18, UR4, R118 ;  /* 0x0000000412087c25 */ /* 0x000fe2000f8e0076 */
[----:B------:R-:W-:Y:S02]  /*4370*/  BSSY B1, `(.L_x_40) ;  /* 0x000000e000017945 */ /* 0x000fe40003800000 */
[----:B------:R-:W-:Y:S01]  /*4380*/  ISETP.LT.OR P1, PT, R0, 0x1, !P3 ;  /* 0x000000010000780c */ /* 0x000fe20005f21670 */
[----:B------:R-:W-:Y:S01]  /*4390*/  IMAD R3, R11, UR4, RZ ;  /* 0x000000040b037c24 */ /* 0x000fe2000f8e02ff */
[----:B------:R-:W1:Y:S01]  /*43a0*/  LDC.64 R130, c[0x0][0x5a8] ;  /* 0x00016a00ff827b82 */ /* 0x000e620000000a00 */
[----:B------:R-:W-:Y:S02]  /*43b0*/  IADD3 R12, P0, R13, R8, RZ ;  /* 0x000000080d0c7210 */ /* 0x000fe40007f1e0ff */
[----:B------:R-:W-:-:S05]  /*43c0*/  IMAD R3, R18, UR5, R3 ;  /* 0x0000000512037c24 */ /* 0x000fca000f8e0203 */
[----:B------:R-:W-:Y:S01]  /*43d0*/  IADD3.X R13, R10, R9, R3, P0, !PT ;  /* 0x000000090a0d7210 */ /* 0x000fe200007fe403 */
[-C--:B0-----:R-:W-:Y:S02]  /*43e0*/  IMAD R3, R15, R128.reuse, RZ ;  /* 0x000000800f037224 */ /* 0x081fe400078e02ff */
[----:B------:R-:W-:-:S04]  /*43f0*/  IMAD.WIDE.U32 R8, R14, R128, R12 ;  /* 0x000000800e087225 */ /* 0x000fc800078e000c */
[----:B------:R-:W-:Y:S01]  /*4400*/  IMAD R21, R14, R129, R3 ;  /* 0x000000810e157224 */ /* 0x000fe200078e0203 */
[----:B-1----:R-:W-:-:S04]  /*4410*/  IADD3 R8, P0, R8, R130, RZ ;  /* 0x0000008208087210 */ /* 0x002fc80007f1e0ff */
[----:B------:R-:W-:Y:S01]  /*4420*/  IADD3.X R9, R131, R9, R21, P0, !PT ;  /* 0x0000000983097210 */ /* 0x000fe200007fe415 */
[----:B------:R-:W-:Y:S08]  /*4430*/  @P1 BRA `(.L_x_41) ;  /* 0x0000000000041947 */ /* 0x000ff00003800000 */
[----:B------:R0:W5:Y:S02]  /*4440*/  LDG.E.U8 R125, desc[UR46][R8.64] ;  /* 0x0000002e087d7981 */ /* 0x000164000c1e1100 */
.L_x_41:
[----:B------:R-:W-:Y:S05]  /*4450*/  BSYNC B1 ;  /* 0x0000000000017941 */ /* 0x000fea0003800000 */
.L_x_40:
[----:B-----5:R-:W-:Y:S01]  /*4460*/  LOP3.LUT R3, R125, 0xffff, RZ, 0xc0, !PT ;  /* 0x0000ffff7d037812 */ /* 0x020fe200078ec0ff */
[----:B------:R-:W-:Y:S01]  /*4470*/  IMAD.SHL.U32 R10, R128, 0x8, RZ ;  /* 0x00000008800a7824 */ /* 0x000fe200078e00ff */
[----:B------:R-:W-:Y:S01]  /*4480*/  ISETP.GE.AND P2, PT, R19, 0x2, PT ;  /* 0x000000021300780c */ /* 0x000fe20003f46270 */
[----:B------:R-:W-:Y:S01]  /*4490*/  BSSY B1, `(.L_x_42) ;  /* 0x000000e000017945 */ /* 0x000fe20003800000 */
[----:B------:R-:W-:Y:S02]  /*44a0*/  PRMT R18, R3, 0x8880, RZ ;  /* 0x0000888003127816 */ /* 0x000fe400000000ff */
[----:B------:R-:W-:Y:S02]  /*44b0*/  ISETP.LT.OR P0, PT, R0, 0x1, !P2 ;  /* 0x000000010000780c */ /* 0x000fe40005701670 */
[----:B------:R-:W-:Y:S01]  /*44c0*/  SHF.L.U64.HI R11, R128, 0x3, R129 ;  /* 0x00000003800b7819 */ /* 0x000fe20000010281 */
[----:B------:R-:W-:-:S04]  /*44d0*/  IMAD R3, R18, R115, RZ ;  /* 0x0000007312037224 */ /* 0x000fc800078e02ff */
[----:B------:R-:W-:Y:S02]  /*44e0*/  @!P1 IMAD R15, R104, R114, R3 ;  /* 0x00000072680f9224 */ /* 0x000fe400078e0203 */
[----:B------:R-:W-:-:S03]  /*44f0*/  IMAD.WIDE.U32 R10, R14, R128, R10 ;  /* 0x000000800e0a7225 */ /* 0x000fc600078e000a */
[----:B------:R1:W-:Y:S01]  /*4500*/  @!P1 STG.E.U8 desc[UR46][R4.64], R15 ;  /* 0x0000000f04009986 */ /* 0x0003e2000c10112e */
[----:B------:R-:W-:Y:S01]  /*4510*/  IMAD.IADD R18, R21, 0x1, R11 ;  /* 0x0000000115127824 */ /* 0x000fe200078e020b */
[----:B------:R-:W-:Y:S01]  /*4520*/  IADD3 R10, P4, P5, R12, R130, R10 ;  /* 0x000000820c0a7210 */ /* 0x000fe20007d9e00a */
[----:B------:R-:W-:-:S12]  /*4530*/  @P0 BRA `(.L_x_43) ;  /* 0x00000000000c0947 */ /* 0x000fd80003800000 */
[----:B------:R-:W2:Y:S02]  /*4540*/  LDG.E.U8 R125, desc[UR46][R8.64+0x1] ;  /* 0x0000012e087d7981 */ /* 0x000ea4000c1e1100 */
[----:B--2---:R-:W-:-:S05]  /*4550*/  PRMT R14, R125, 0x8880, RZ ;  /* 0x000088807d0e7816 */ /* 0x004fca00000000ff */
[----:B------:R-:W-:-:S07]  /*4560*/  IMAD R3, R14, R115, RZ ;  /* 0x000000730e037224 */ /* 0x000fce00078e02ff */
.L_x_43:
[----:B------:R-:W-:Y:S05]  /*4570*/  BSYNC B1 ;  /* 0x0000000000017941 */ /* 0x000fea0003800000 */
.L_x_42:
[C---:B------:R-:W-:Y:S01]  /*4580*/  ISETP.LT.OR P3, PT, R0.reuse, 0x9, !P3 ;  /* 0x000000090000780c */ /* 0x040fe20005f61670 */
[----:B------:R-:W-:Y:S01]  /*4590*/  @!P0 IMAD R105, R105, R114, R3 ;  /* 0x0000007269698224 */ /* 0x000fe200078e0203 */
[----:B------:R-:W-:Y:S01]  /*45a0*/  ISETP.GE.AND P1, PT, R19, 0x9, PT ;  /* 0x000000091300780c */ /* 0x000fe20003f26270 */
[----:B------:R-:W-:Y:S01]  /*45b0*/  BSSY B1, `(.L_x_44) ;  /* 0x000000b000017945 */ /* 0x000fe20003800000 */
[----:B------:R-:W-:Y:S02]  /*45c0*/  IADD3.X R11, R13, R131, R18, P4, P5 ;  /* 0x000000830d0b7210 */ /* 0x000fe400027ea412 */
[----:B------:R2:W-:Y:S01]  /*45d0*/  @!P0 STG.E.U8 desc[UR46][R4.64+0x1], R105 ;  /* 0x0000016904008986 */ /* 0x0005e2000c10112e */
[----:B------:R-:W-:Y:S02]  /*45e0*/  ISETP.GE.AND P0, PT, R19, 0xa, PT ;  /* 0x0000000a1300780c */ /* 0x000fe40003f06270 */
[C---:B------:R-:W-:Y:S02]  /*45f0*/  ISETP.LT.OR P2, PT, R0.reuse, 0x9, !P2 ;  /* 0x000000090000780c */ /* 0x040fe40005741670 */
[----:B------:R-:W-:-:S02]  /*4600*/  ISETP.LT.OR P5, PT, R0, 0x1, !P1 ;  /* 0x000000010000780c */ /* 0x000fc40004fa1670 */
[----:B------:R-:W-:Y:S01]  /*4610*/  ISETP.LT.OR P4, PT, R0, 0x1, !P0 ;  /* 0x000000010000780c */ /* 0x000fe20004781670 */
[----:B------:R-:W-:-:S12]  /*4620*/  @P3 BRA `(.L_x_45) ;  /* 0x00000000000c3947 */ /* 0x000fd80003800000 */
[----:B------:R-:W3:Y:S02]  /*4630*/  LDG.E.U8 R125, desc[UR46][R10.64] ;  /* 0x0000002e0a7d7981 */ /* 0x000ee4000c1e1100 */
[----:B---3--:R-:W-:-:S05]  /*4640*/  PRMT R12, R125, 0x8880, RZ ;  /* 0x000088807d0c7816 */ /* 0x008fca00000000ff */
[----:B------:R-:W-:-:S07]  /*4650*/  IMAD R3, R12, R115, RZ ;  /* 0x000000730c037224 */ /* 0x000fce00078e02ff */
.L_x_45:
[----:B------:R-:W-:Y:S05]  /*4660*/  BSYNC B1 ;  /* 0x0000000000017941 */ /* 0x000fea0003800000 */
.L_x_44:
[----:B------:R-:W-:Y:S01]  /*4670*/  @!P3 IMAD R13, R106, R114, R3 ;  /* 0x000000726a0db224 */ /* 0x000fe200078e0203 */
[----:B------:R-:W-:Y:S04]  /*4680*/  BSSY B1, `(.L_x_46) ;  /* 0x0000006000017945 */ /* 0x000fe80003800000 */
[----:B------:R3:W-:Y:S01]  /*4690*/  @!P3 STG.E.U8 desc[UR46][R6.64], R13 ;  /* 0x0000000d0600b986 */ /* 0x0007e2000c10112e */
[----:B------:R-:W-:Y:S05]  /*46a0*/  @P2 BRA `(.L_x_47) ;  /* 0x00000000000c2947 */ /* 0x000fea0003800000 */
[----:B------:R-:W4:Y:S02]  /*46b0*/  LDG.E.U8 R125, desc[UR46][R10.64+0x1] ;  /* 0x0000012e0a7d7981 */ /* 0x000f24000c1e1100 */
[----:B----4-:R-:W-:-:S05]  /*46c0*/  PRMT R12, R125, 0x8880, RZ ;  /* 0x000088807d0c7816 */ /* 0x010fca00000000ff */
[----:B------:R-:W-:-:S07]  /*46d0*/  IMAD R3, R12, R115, RZ ;  /* 0x000000730c037224 */ /* 0x000fce00078e02ff */
.L_x_47:
[----:B------:R-:W-:Y:S05]  /*46e0*/  BSYNC B1 ;  /* 0x0000000000017941 */ /* 0x000fea0003800000 */
.L_x_46:
[----:B------:R-:W-:Y:S01]  /*46f0*/  @!P2 IMAD R107, R107, R114, R3 ;  /* 0x000000726b6ba224 */ /* 0x000fe200078e0203 */
[----:B------:R-:W-:Y:S04]  /*4700*/  BSSY B1, `(.L_x_48) ;  /* 0x0000006000017945 */ /* 0x000fe80003800000 */
[----:B------:R4:W-:Y:S01]  /*4710*/  @!P2 STG.E.U8 desc[UR46][R6.64+0x1], R107 ;  /* 0x0000016b0600a986 */ /* 0x0009e2000c10112e */
[----:B------:R-:W-:Y:S05]  /*4720*/  @P5 BRA `(.L_x_49) ;  /* 0x00000000000c5947 */ /* 0x000fea0003800000 */
[----:B------:R-:W5:Y:S02]  /*4730*/  LDG.E.U8 R125, desc[UR46][R8.64+0x8] ;  /* 0x0000082e087d7981 */ /* 0x000f64000c1e1100 */
[----:B-----5:R-:W-:-:S05]  /*4740*/  PRMT R12, R125, 0x8880, RZ ;  /* 0x000088807d0c7816 */ /* 0x020fca00000000ff */
[----:B------:R-:W-:-:S07]  /*4750*/  IMAD R3, R12, R115, RZ ;  /* 0x000000730c037224 */ /* 0x000fce00078e02ff */
.L_x_49:
[----:B------:R-:W-:Y:S05]  /*4760*/  BSYNC B1 ;  /* 0x0000000000017941 */ /* 0x000fea0003800000 */
.L_x_48:
[----:B---3--:R-:W-:Y:S01]  /*4770*/  @!P5 IMAD R13, R108, R114, R3 ;  /* 0x000000726c0dd224 */ /* 0x008fe200078e0203 */
[----:B------:R-:W-:Y:S04]  /*4780*/  BSSY B1, `(.L_x_50) ;  /* 0x0000006000017945 */ /* 0x000fe80003800000 */
[----:B------:R3:W-:Y:S01]  /*4790*/  @!P5 STG.E.U8 desc[UR46][R4.64+0x8], R13 ;  /* 0x0000080d0400d986 */ /* 0x0007e2000c10112e */
[----:B------:R-:W-:Y:S05]  /*47a0*/  @P4 BRA `(.L_x_51) ;  /* 0x00000000000c4947 */ /* 0x000fea0003800000 */
[----:B------:R-:W5:Y:S02]  /*47b0*/  LDG.E.U8 R125, desc[UR46][R8.64+0x9] ;  /* 0x0000092e087d7981 */ /* 0x000f64000c1e1100 */
[----:B-----5:R-:W-:-:S05]  /*47c0*/  PRMT R12, R125, 0x8880, RZ ;  /* 0x000088807d0c7816 */ /* 0x020fca00000000ff */
[----:B------:R-:W-:-:S07]  /*47d0*/  IMAD R3, R12, R115, RZ ;  /* 0x000000730c037224 */ /* 0x000fce00078e02ff */
.L_x_51:
[----:B------:R-:W-:Y:S05]  /*47e0*/  BSYNC B1 ;  /* 0x0000000000017941 */ /* 0x000fea0003800000 */
.L_x_50:
[C---:B------:R-:W-:Y:S01]  /*47f0*/  ISETP.LT.OR P1, PT, R0.reuse, 0x9, !P1 ;  /* 0x000000090000780c */ /* 0x040fe20004f21670 */
[----:B------:R-:W-:Y:S01]  /*4800*/  @!P4 IMAD R109, R109, R114, R3 ;  /* 0x000000726d6dc224 */ /* 0x000fe200078e0203 */
[C---:B------:R-:W-:Y:S01]  /*4810*/  ISETP.GE.AND P3, PT, R19.reuse, 0x11, PT ;  /* 0x000000111300780c */ /* 0x040fe20003f66270 */
[----:B------:R-:W-:Y:S01]  /*4820*/  BSSY B1, `(.L_x_52) ;  /* 0x000000a000017945 */ /* 0x000fe20003800000 */
[----:B------:R-:W-:Y:S02]  /*4830*/  ISETP.GE.AND P2, PT, R19, 0x12, PT ;  /* 0x000000121300780c */ /* 0x000fe40003f46270 */
[----:B------:R0:W-:Y:S01]  /*4840*/  @!P4 STG.E.U8 desc[UR46][R4.64+0x9], R109 ;  /* 0x0000096d0400c986 */ /* 0x0001e2000c10112e */
[C---:B------:R-:W-:Y:S02]  /*4850*/  ISETP.LT.OR P0, PT, R0.reuse, 0x9, !P0 ;  /* 0x000000090000780c */ /* 0x040fe40004701670 */
[C---:B------:R-:W-:Y:S02]  /*4860*/  ISETP.LT.OR P5, PT, R0.reuse, 0x1, !P3 ;  /* 0x000000010000780c */ /* 0x040fe40005fa1670 */
[----:B------:R-:W-:-:S02]  /*4870*/  ISETP.LT.OR P4, PT, R0, 0x1, !P2 ;  /* 0x000000010000780c */ /* 0x000fc40005781670 */
[----:B------:R-:W-:Y:S11]  /*4880*/  @P1 BRA `(.L_x_53) ;  /* 0x00000000000c1947 */ /* 0x000ff60003800000 */
[----:B------:R-:W5:Y:S02]  /*4890*/  LDG.E.U8 R125, desc[UR46][R10.64+0x8] ;  /* 0x0000082e0a7d7981 */ /* 0x000f64000c1e1100 */
[----:B-----5:R-:W-:-:S05]  /*48a0*/  PRMT R12, R125, 0x8880, RZ ;  /* 0x000088807d0c7816 */ /* 0x020fca00000000ff */
[----:B------:R-:W-:-:S07]  /*48b0*/  IMAD R3, R12, R115, RZ ;  /* 0x000000730c037224 */ /* 0x000fce00078e02ff */
.L_x_53:
[----:B------:R-:W-:Y:S05]  /*48c0*/  BSYNC B1 ;  /* 0x0000000000017941 */ /* 0x000fea0003800000 */
.L_x_52:
[----:B---3--:R-:W-:Y:S01]  /*48d0*/  @!P1 IMAD R13, R110, R114, R3 ;  /* 0x000000726e0d9224 */ /* 0x008fe200078e0203 */
[----:B------:R-:W-:Y:S04]  /*48e0*/  BSSY B1, `(.L_x_54) ;  /* 0x0000006000017945 */ /* 0x000fe80003800000 */
[----:B------:R3:W-:Y:S01]  /*48f0*/  @!P1 STG.E.U8 desc[UR46][R6.64+0x8], R13 ;  /* 0x0000080d06009986 */ /* 0x0007e2000c10112e */
[----:B------:R-:W-:Y:S05]  /*4900*/  @P0 BRA `(.L_x_55) ;  /* 0x00000000000c0947 */ /* 0x000fea0003800000 */
[----:B------:R-:W5:Y:S02]  /*4910*/  LDG.E.U8 R125, desc[UR46][R10.64+0x9] ;  /* 0x0000092e0a7d7981 */ /* 0x000f64000c1e1100 */
[----:B-----5:R-:W-:-:S05]  /*4920*/  PRMT R12, R125, 0x8880, RZ ;  /* 0x000088807d0c7816 */ /* 0x020fca00000000ff */
[----:B------:R-:W-:-:S07]  /*4930*/  IMAD R3, R12, R115, RZ ;  /* 0x000000730c037224 */ /* 0x000fce00078e02ff */
.L_x_55:
[----:B------:R-:W-:Y:S05]  /*4940*/  BSYNC B1 ;  /* 0x0000000000017941 */ /* 0x000fea0003800000 */
.L_x_54:
[----:B------:R-:W-:Y:S01]  /*4950*/  @!P0 IMAD R111, R111, R114, R3 ;  /* 0x000000726f6f8224 */ /* 0x000fe200078e0203 */
[----:B------:R-:W-:Y:S04]  /*4960*/  BSSY B1, `(.L_x_56) ;  /* 0x0000006000017945 */ /* 0x000fe80003800000 */
[----:B------:R0:W-:Y:S01]  /*4970*/  @!P0 STG.E.U8 desc[UR46][R6.64+0x9], R111 ;  /* 0x0000096f06008986 */ /* 0x0001e2000c10112e */
[----:B------:R-:W-:Y:S05]  /*4980*/  @P5 BRA `(.L_x_57) ;  /* 0x00000000000c5947 */ /* 0x000fea0003800000 */
[----:B------:R-:W5:Y:S02]  /*4990*/  LDG.E.U8 R125, desc[UR46][R8.64+0x10] ;  /* 0x0000102e087d7981 */ /* 0x000f64000c1e1100 */
[----:B-----5:R-:W-:-:S05]  /*49a0*/  PRMT R12, R125, 0x8880, RZ ;  /* 0x000088807d0c7816 */ /* 0x020fca00000000ff */
[----:B------:R-:W-:-:S07]  /*49b0*/  IMAD R3, R12, R115, RZ ;  /* 0x000000730c037224 */ /* 0x000fce00078e02ff */
.L_x_57:
[----:B------:R-:W-:Y:S05]  /*49c0*/  BSYNC B1 ;  /* 0x0000000000017941 */ /* 0x000fea0003800000 */
.L_x_56:
[----:B---3--:R-:W-:Y:S01]  /*49d0*/  @!P5 IMAD R13, R96, R114, R3 ;  /* 0x00000072600dd224 */ /* 0x008fe200078e0203 */
[----:B------:R-:W-:Y:S04]  /*49e0*/  BSSY B1, `(.L_x_58) ;  /* 0x0000006000017945 */ /* 0x000fe80003800000 */
[----:B------:R3:W-:Y:S01]  /*49f0*/  @!P5 STG.E.U8 desc[UR46][R4.64+0x10], R13 ;  /* 0x0000100d0400d986 */ /* 0x0007e2000c10112e */
[----:B------:R-:W-:Y:S05]  /*4a00*/  @P4 BRA `(.L_x_59) ;  /* 0x00000000000c4947 */ /* 0x000fea0003800000 */
[----:B------:R-:W5:Y:S02]  /*4a10*/  LDG.E.U8 R125, desc[UR46][R8.64+0x11] ;  /* 0x0000112e087d7981 */ /* 0x000f64000c1e1100 */
[----:B-----5:R-:W-:-:S05]  /*4a20*/  PRMT R12, R125, 0x8880, RZ ;  /* 0x000088807d0c7816 */ /* 0x020fca00000000ff */
[----:B------:R-:W-:-:S07]  /*4a30*/  IMAD R3, R12, R115, RZ ;  /* 0x000000730c037224 */ /* 0x000fce00078e02ff */
.L_x_59:
[----:B------:R-:W-:Y:S05]  /*4a40*/  BSYNC B1 ;  /* 0x0000000000017941 */ /* 0x000fea0003800000 */
.L_x_58:
        /* <DEDUP_REMOVED lines=13> */
.L_x_61:
[----:B------:R-:W-:Y:S05]  /*4b20*/  BSYNC B1 ;  /* 0x0000000000017941 */ /* 0x000fea0003800000 */
.L_x_60:
[----:B---3--:R-:W-:Y:S01]  /*4b30*/  @!P3 IMAD R13, R98, R114, R3 ;  /* 0x00000072620db224 */ /* 0x008fe200078e0203 */
[----:B------:R-:W-:Y:S04]  /*4b40*/  BSSY B1, `(.L_x_62) ;  /* 0x0000006000017945 */ /* 0x000fe80003800000 */
[----:B------:R3:W-:Y:S01]  /*4b50*/  @!P3 STG.E.U8 desc[UR46][R6.64+0x10], R13 ;  /* 0x0000100d0600b986 */ /* 0x0007e2000c10112e */
[----:B------:R-:W-:Y:S05]  /*4b60*/  @P2 BRA `(.L_x_63) ;  /* 0x00000000000c2947 */ /* 0x000fea0003800000 */
[----:B------:R-:W5:Y:S02]  /*4b70*/  LDG.E.U8 R125, desc[UR46][R10.64+0x11] ;  /* 0x0000112e0a7d7981 */ /* 0x000f64000c1e1100 */
[----:B-----5:R-:W-:-:S05]  /*4b80*/  PRMT R12, R125, 0x8880, RZ ;  /* 0x000088807d0c7816 */ /* 0x020fca00000000ff */
[----:B------:R-:W-:-:S07]  /*4b90*/  IMAD R3, R12, R115, RZ ;  /* 0x000000730c037224 */ /* 0x000fce00078e02ff */
.L_x_63:
[----:B------:R-:W-:Y:S05]  /*4ba0*/  BSYNC B1 ;  /* 0x0000000000017941 */ /* 0x000fea0003800000 */
.L_x_62:
[----:B------:R-:W-:Y:S01]  /*4bb0*/  @!P2 IMAD R99, R99, R114, R3 ;  /* 0x000000726363a224 */ /* 0x000fe200078e0203 */
[----:B------:R-:W-:Y:S04]  /*4bc0*/  BSSY B1, `(.L_x_64) ;  /* 0x0000006000017945 */ /* 0x000fe80003800000 */
[----:B------:R0:W-:Y:S01]  /*4bd0*/  @!P2 STG.E.U8 desc[UR46][R6.64+0x11], R99 ;  /* 0x000011630600a986 */ /* 0x0001e2000c10112e */
[----:B------:R-:W-:Y:S05]  /*4be0*/  @P5 BRA `(.L_x_65) ;  /* 0x00000000000c5947 */ /* 0x000fea0003800000 */
[----:B------:R-:W5:Y:S02]  /*4bf0*/  LDG.E.U8 R125, desc[UR46][R8.64+0x18] ;  /* 0x0000182e087d7981 */ /* 0x000f64000c1e1100 */
[----:B-----5:R-:W-:-:S05]  /*4c00*/  PRMT R12, R125, 0x8880, RZ ;  /* 0x000088807d0c7816 */ /* 0x020fca00000000ff */
[----:B------:R-:W-:-:S07]  /*4c10*/  IMAD R3, R12, R115, RZ ;  /* 0x000000730c037224 */ /* 0x000fce00078e02ff */
.L_x_65:
[----:B------:R-:W-:Y:S05]  /*4c20*/  BSYNC B1 ;  /* 0x0000000000017941 */ /* 0x000fea0003800000 */
.L_x_64:
[----:B---3--:R-:W-:Y:S01]  /*4c30*/  @!P5 IMAD R13, R100, R114, R3 ;  /* 0x00000072640dd224 */ /* 0x008fe200078e0203 */
[----:B------:R-:W-:Y:S04]  /*4c40*/  BSSY B1, `(.L_x_66) ;  /* 0x0000006000017945 */ /* 0x000fe80003800000 */
[----:B------:R3:W-:Y:S01]  /*4c50*/  @!P5 STG.E.U8 desc[UR46][R4.64+0x18], R13 ;  /* 0x0000180d0400d986 */ /* 0x0007e2000c10112e */
[----:B------:R-:W-:Y:S05]  /*4c60*/  @P4 BRA `(.L_x_67) ;  /* 0x00000000000c4947 */ /* 0x000fea0003800000 */
[----:B------:R-:W5:Y:S02]  /*4c70*/  LDG.E.U8 R125, desc[UR46][R8.64+0x19] ;  /* 0x0000192e087d7981 */ /* 0x000f64000c1e1100 */
[----:B-----5:R-:W-:-:S05]  /*4c80*/  PRMT R12, R125, 0x8880, RZ ;  /* 0x000088807d0c7816 */ /* 0x020fca00000000ff */
[----:B------:R-:W-:-:S07]  /*4c90*/  IMAD R3, R12, R115, RZ ;  /* 0x000000730c037224 */ /* 0x000fce00078e02ff */
.L_x_67:
[----:B------:R-:W-:Y:S05]  /*4ca0*/  BSYNC B1 ;  /* 0x0000000000017941 */ /* 0x000fea0003800000 */
.L_x_66:
        /* <DEDUP_REMOVED lines=13> */
.L_x_69:
[----:B------:R-:W-:Y:S05]  /*4d80*/  BSYNC B1 ;  /* 0x0000000000017941 */ /* 0x000fea0003800000 */
.L_x_68:
[----:B---3--:R-:W-:Y:S01]  /*4d90*/  @!P1 IMAD R13, R102, R114, R3 ;  /* 0x00000072660d9224 */ /* 0x008fe200078e0203 */
[----:B------:R-:W-:Y:S04]  /*4da0*/  BSSY B1, `(.L_x_70) ;  /* 0x0000006000017945 */ /* 0x000fe80003800000 */
[----:B------:R3:W-:Y:S01]  /*4db0*/  @!P1 STG.E.U8 desc[UR46][R6.64+0x18], R13 ;  /* 0x0000180d06009986 */ /* 0x0007e2000c10112e */
[----:B------:R-:W-:Y:S05]  /*4dc0*/  @P0 BRA `(.L_x_71) ;  /* 0x00000000000c0947 */ /* 0x000fea0003800000 */
[----:B------:R-:W5:Y:S02]  /*4dd0*/  LDG.E.U8 R125, desc[UR46][R10.64+0x19] ;  /* 0x0000192e0a7d7981 */ /* 0x000f64000c1e1100 */
[----:B-----5:R-:W-:-:S05]  /*4de0*/  PRMT R12, R125, 0x8880, RZ ;  /* 0x000088807d0c7816 */ /* 0x020fca00000000ff */
[----:B------:R-:W-:-:S07]  /*4df0*/  IMAD R3, R12, R115, RZ ;  /* 0x000000730c037224 */ /* 0x000fce00078e02ff */
.L_x_71:
[----:B------:R-:W-:Y:S05]  /*4e00*/  BSYNC B1 ;  /* 0x0000000000017941 */ /* 0x000fea0003800000 */
.L_x_70:
[----:B------:R-:W-:Y:S01]  /*4e10*/  @!P0 IMAD R103, R103, R114, R3 ;  /* 0x0000007267678224 */ /* 0x000fe200078e0203 */
[----:B------:R-:W-:Y:S04]  /*4e20*/  BSSY B1, `(.L_x_72) ;  /* 0x0000006000017945 */ /* 0x000fe80003800000 */
[----:B------:R0:W-:Y:S01]  /*4e30*/  @!P0 STG.E.U8 desc[UR46][R6.64+0x19], R103 ;  /* 0x0000196706008986 */ /* 0x0001e2000c10112e */
[----:B------:R-:W-:Y:S05]  /*4e40*/  @P5 BRA `(.L_x_73) ;  /* 0x00000000000c5947 */ /* 0x000fea0003800000 */
[----:B------:R-:W5:Y:S02]  /*4e50*/  LDG.E.U8 R125, desc[UR46][R8.64+0x20] ;  /* 0x0000202e087d7981 */ /* 0x000f64000c1e1100 */
[----:B-----5:R-:W-:-:S05]  /*4e60*/  PRMT R12, R125, 0x8880, RZ ;  /* 0x000088807d0c7816 */ /* 0x020fca00000000ff */
[----:B------:R-:W-:-:S07]  /*4e70*/  IMAD R3, R12, R115, RZ ;  /* 0x000000730c037224 */ /* 0x000fce00078e02ff */
.L_x_73:
[----:B------:R-:W-:Y:S05]  /*4e80*/  BSYNC B1 ;  /* 0x0000000000017941 */ /* 0x000fea0003800000 */
.L_x_72:
[----:B---3--:R-:W-:Y:S01]  /*4e90*/  @!P5 IMAD R13, R88, R114, R3 ;  /* 0x00000072580dd224 */ /* 0x008fe200078e0203 */
[----:B------:R-:W-:Y:S04]  /*4ea0*/  BSSY B1, `(.L_x_74) ;  /* 0x0000006000017945 */ /* 0x000fe80003800000 */
[----:B------:R3:W-:Y:S01]  /*4eb0*/  @!P5 STG.E.U8 desc[UR46][R4.64+0x20], R13 ;  /* 0x0000200d0400d986 */ /* 0x0007e2000c10112e */
[----:B------:R-:W-:Y:S05]  /*4ec0*/  @P4 BRA `(.L_x_75) ;  /* 0x00000000000c4947 */ /* 0x000fea0003800000 */
[----:B------:R-:W5:Y:S02]  /*4ed0*/  LDG.E.U8 R125, desc[UR46][R8.64+0x21] ;  /* 0x0000212e087d7981 */ /* 0x000f64000c1e1100 */
[----:B-----5:R-:W-:-:S05]  /*4ee0*/  PRMT R12, R125, 0x8880, RZ ;  /* 0x000088807d0c7816 */ /* 0x020fca00000000ff */
[----:B------:R-:W-:-:S07]  /*4ef0*/  IMAD R3, R12, R115, RZ ;  /* 0x000000730c037224 */ /* 0x000fce00078e02ff */
.L_x_75:
[----:B------:R-:W-:Y:S05]  /*4f00*/  BSYNC B1 ;  /* 0x0000000000017941 */ /* 0x000fea0003800000 */
.L_x_74:
        /* <DEDUP_REMOVED lines=13> */
.L_x_77:
[----:B------:R-:W-:Y:S05]  /*4fe0*/  BSYNC B1 ;  /* 0x0000000000017941 */ /* 0x000fea0003800000 */
.L_x_76:
[----:B---3--:R-:W-:Y:S01]  /*4ff0*/  @!P3 IMAD R13, R90, R114, R3 ;  /* 0x000000725a0db224 */ /* 0x008fe200078e0203 */
[----:B------:R-:W-:Y:S04]  /*5000*/  BSSY B1, `(.L_x_78) ;  /* 0x0000006000017945 */ /* 0x000fe80003800000 */
[----:B------:R3:W-:Y:S01]  /*5010*/  @!P3 STG.E.U8 desc[UR46][R6.64+0x20], R13 ;  /* 0x0000200d0600b986 */ /* 0x0007e2000c10112e */
[----:B------:R-:W-:Y:S05]  /*5020*/  @P2 BRA `(.L_x_79) ;  /* 0x00000000000c2947 */ /* 0x000fea0003800000 */
[----:B------:R-:W5:Y:S02]  /*5030*/  LDG.E.U8 R125, desc[UR46][R10.64+0x21] ;  /* 0x0000212e0a7d7981 */ /* 0x000f64000c1e1100 */
[----:B-----5:R-:W-:-:S05]  /*5040*/  PRMT R12, R125, 0x8880, RZ ;  /* 0x000088807d0c7816 */ /* 0x020fca00000000ff */
[----:B------:R-:W-:-:S07]  /*5050*/  IMAD R3, R12, R115, RZ ;  /* 0x000000730c037224 */ /* 0x000fce00078e02ff */
.L_x_79:
[----:B------:R-:W-:Y:S05]  /*5060*/  BSYNC B1 ;  /* 0x0000000000017941 */ /* 0x000fea0003800000 */
.L_x_78:
[----:B------:R-:W-:Y:S01]  /*5070*/  @!P2 IMAD R91, R91, R114, R3 ;  /* 0x000000725b5ba224 */ /* 0x000fe200078e0203 */
[----:B------:R-:W-:Y:S04]  /*5080*/  BSSY B1, `(.L_x_80) ;  /* 0x0000006000017945 */ /* 0x000fe80003800000 */
[----:B------:R0:W-:Y:S01]  /*5090*/  @!P2 STG.E.U8 desc[UR46][R6.64+0x21], R91 ;  /* 0x0000215b0600a986 */ /* 0x0001e2000c10112e */
[----:B------:R-:W-:Y:S05]  /*50a0*/  @P5 BRA `(.L_x_81) ;  /* 0x00000000000c5947 */ /* 0x000fea0003800000 */
[----:B------:R-:W5:Y:S02]  /*50b0*/  LDG.E.U8 R125, desc[UR46][R8.64+0x28] ;  /* 0x0000282e087d7981 */ /* 0x000f64000c1e1100 */
[----:B-----5:R-:W-:-:S05]  /*50c0*/  PRMT R12, R125, 0x8880, RZ ;  /* 0x000088807d0c7816 */ /* 0x020fca00000000ff */
[----:B------:R-:W-:-:S07]  /*50d0*/  IMAD R3, R12, R115, RZ ;  /* 0x000000730c037224 */ /* 0x000fce00078e02ff */
.L_x_81:
[----:B------:R-:W-:Y:S05]  /*50e0*/  BSYNC B1 ;  /* 0x0000000000017941 */ /* 0x000fea0003800000 */
.L_x_80:
[----:B---3--:R-:W-:Y:S01]  /*50f0*/  @!P5 IMAD R13, R92, R114, R3 ;  /* 0x000000725c0dd224 */ /* 0x008fe200078e0203 */
[----:B------:R-:W-:Y:S04]  /*5100*/  BSSY B1, `(.L_x_82) ;  /* 0x0000006000017945 */ /* 0x000fe80003800000 */
[----:B------:R3:W-:Y:S01]  /*5110*/  @!P5 STG.E.U8 desc[UR46][R4.64+0x28], R13 ;  /* 0x0000280d0400d986 */ /* 0x0007e2000c10112e */
[----:B------:R-:W-:Y:S05]  /*5120*/  @P4 BRA `(.L_x_83) ;  /* 0x00000000000c4947 */ /* 0x000fea0003800000 */
[----:B------:R-:W5:Y:S02]  /*5130*/  LDG.E.U8 R125, desc[UR46][R8.64+0x29] ;  /* 0x0000292e087d7981 */ /* 0x000f64000c1e1100 */
[----:B-----5:R-:W-:-:S05]  /*5140*/  PRMT R12, R125, 0x8880, RZ ;  /* 0x000088807d0c7816 */ /* 0x020fca00000000ff */
[----:B------:R-:W-:-:S07]  /*5150*/  IMAD R3, R12, R115, RZ ;  /* 0x000000730c037224 */ /* 0x000fce00078e02ff */
.L_x_83:
[----:B------:R-:W-:Y:S05]  /*5160*/  BSYNC B1 ;  /* 0x0000000000017941 */ /* 0x000fea0003800000 */
.L_x_82:
        /* <DEDUP_REMOVED lines=13> */
.L_x_85:
[----:B------:R-:W-:Y:S05]  /*5240*/  BSYNC B1 ;  /* 0x0000000000017941 */ /* 0x000fea0003800000 */
.L_x_84:
[----:B---3--:R-:W-:Y:S01]  /*5250*/  @!P1 IMAD R13, R94, R114, R3 ;  /* 0x000000725e0d9224 */ /* 0x008fe200078e0203 */
[----:B------:R-:W-:Y:S04]  /*5260*/  BSSY B1, `(.L_x_86) ;  /* 0x0000006000017945 */ /* 0x000fe80003800000 */
[----:B------:R3:W-:Y:S01]  /*5270*/  @!P1 STG.E.U8 desc[UR46][R6.64+0x28], R13 ;  /* 0x0000280d06009986 */ /* 0x0007e2000c10112e */
[----:B------:R-:W-:Y:S05]  /*5280*/  @P0 BRA `(.L_x_87) ;  /* 0x00000000000c0947 */ /* 0x000fea0003800000 */
[----:B------:R-:W5:Y:S02]  /*5290*/  LDG.E.U8 R125, desc[UR46][R10.64+0x29] ;  /* 0x0000292e0a7d7981 */ /* 0x000f64000c1e1100 */
[----:B-----5:R-:W-:-:S05]  /*52a0*/  PRMT R12, R125, 0x8880, RZ ;  /* 0x000088807d0c7816 */ /* 0x020fca00000000ff */
[----:B------:R-:W-:-:S07]  /*52b0*/  IMAD R3, R12, R115, RZ ;  /* 0x000000730c037224 */ /* 0x000fce00078e02ff */
.L_x_87:
[----:B------:R-:W-:Y:S05]  /*52c0*/  BSYNC B1 ;  /* 0x0000000000017941 */ /* 0x000fea0003800000 */
.L_x_86:
[----:B------:R-:W-:Y:S01]  /*52d0*/  @!P0 IMAD R95, R95, R114, R3 ;  /* 0x000000725f5f8224 */ /* 0x000fe200078e0203 */
[----:B------:R-:W-:Y:S04]  /*52e0*/  BSSY B1, `(.L_x_88) ;  /* 0x0000006000017945 */ /* 0x000fe80003800000 */
[----:B------:R0:W-:Y:S01]  /*52f0*/  @!P0 STG.E.U8 desc[UR46][R6.64+0x29], R95 ;  /* 0x0000295f06008986 */ /* 0x0001e2000c10112e */
[----:B------:R-:W-:Y:S05]  /*5300*/  @P5 BRA `(.L_x_89) ;  /* 0x00000000000c5947 */ /* 0x000fea0003800000 */
[----:B------:R-:W5:Y:S02]  /*5310*/  LDG.E.U8 R125, desc[UR46][R8.64+0x30] ;  /* 0x0000302e087d7981 */ /* 0x000f64000c1e1100 */
[----:B-----5:R-:W-:-:S05]  /*5320*/  PRMT R12, R125, 0x8880, RZ ;  /* 0x000088807d0c7816 */ /* 0x020fca00000000ff */
[----:B------:R-:W-:-:S07]  /*5330*/  IMAD R3, R12, R115, RZ ;  /* 0x000000730c037224 */ /* 0x000fce00078e02ff */
.L_x_89:
[----:B------:R-:W-:Y:S05]  /*5340*/  BSYNC B1 ;  /* 0x0000000000017941 */ /* 0x000fea0003800000 */
.L_x_88:
[----:B---3--:R-:W-:Y:S01]  /*5350*/  @!P5 IMAD R13, R80, R114, R3 ;  /* 0x00000072500dd224 */ /* 0x008fe200078e0203 */
[----:B------:R-:W-:Y:S04]  /*5360*/  BSSY B1, `(.L_x_90) ;  /* 0x0000006000017945 */ /* 0x000fe80003800000 */
[----:B------:R3:W-:Y:S01]  /*5370*/  @!P5 STG.E.U8 desc[UR46][R4.64+0x30], R13 ;  /* 0x0000300d0400d986 */ /* 0x0007e2000c10112e */
[----:B------:R-:W-:Y:S05]  /*5380*/  @P4 BRA `(.L_x_91) ;  /* 0x00000000000c4947 */ /* 0x000fea0003800000 */
[----:B------:R-:W5:Y:S02]  /*5390*/  LDG.E.U8 R125, desc[UR46][R8.64+0x31] ;  /* 0x0000312e087d7981 */ /* 0x000f64000c1e1100 */
[----:B-----5:R-:W-:-:S05]  /*53a0*/  PRMT R12, R125, 0x8880, RZ ;  /* 0x000088807d0c7816 */ /* 0x020fca00000000ff */
[----:B------:R-:W-:-:S07]  /*53b0*/  IMAD R3, R12, R115, RZ ;  /* 0x000000730c037224 */ /* 0x000fce00078e02ff */
.L_x_91:
[----:B------:R-:W-:Y:S05]  /*53c0*/  BSYNC B1 ;  /* 0x0000000000017941 */ /* 0x000fea0003800000 */
.L_x_90:
        /* <DEDUP_REMOVED lines=13> */
.L_x_93:
[----:B------:R-:W-:Y:S05]  /*54a0*/  BSYNC B1 ;  /* 0x0000000000017941 */ /* 0x000fea0003800000 */
.L_x_92:
[----:B---3--:R-:W-:Y:S01]  /*54b0*/  @!P3 IMAD R13, R82, R114, R3 ;  /* 0x00000072520db224 */ /* 0x008fe200078e0203 */
[----:B------:R-:W-:Y:S04]  /*54c0*/  BSSY B1, `(.L_x_94) ;  /* 0x0000006000017945 */ /* 0x000fe80003800000 */
[----:B------:R3:W-:Y:S01]  /*54d0*/  @!P3 STG.E.U8 desc[UR46][R6.64+0x30], R13 ;  /* 0x0000300d0600b986 */ /* 0x0007e2000c10112e */
[----:B------:R-:W-:Y:S05]  /*54e0*/  @P2 BRA `(.L_x_95) ;  /* 0x00000000000c2947 */ /* 0x000fea0003800000 */
[----:B------:R-:W5:Y:S02]  /*54f0*/  LDG.E.U8 R125, desc[UR46][R10.64+0x31] ;  /* 0x0000312e0a7d7981 */ /* 0x000f64000c1e1100 */
[----:B-----5:R-:W-:-:S05]  /*5500*/  PRMT R12, R125, 0x8880, RZ ;  /* 0x000088807d0c7816 */ /* 0x020fca00000000ff */
[----:B------:R-:W-:-:S07]  /*5510*/  IMAD R3, R12, R115, RZ ;  /* 0x000000730c037224 */ /* 0x000fce00078e02ff */
.L_x_95:
[----:B------:R-:W-:Y:S05]  /*5520*/  BSYNC B1 ;  /* 0x0000000000017941 */ /* 0x000fea0003800000 */
.L_x_94:
[----:B------:R-:W-:Y:S01]  /*5530*/  @!P2 IMAD R83, R83, R114, R3 ;  /* 0x000000725353a224 */ /* 0x000fe200078e0203 */
[----:B------:R-:W-:Y:S04]  /*5540*/  BSSY B1, `(.L_x_96) ;  /* 0x0000006000017945 */ /* 0x000fe80003800000 */
[----:B------:R0:W-:Y:S01]  /*5550*/  @!P2 STG.E.U8 desc[UR46][R6.64+0x31], R83 ;  /* 0x000031530600a986 */ /* 0x0001e2000c10112e */
[----:B------:R-:W-:Y:S05]  /*5560*/  @P5 BRA `(.L_x_97) ;  /* 0x00000000000c5947 */ /* 0x000fea0003800000 */
[----:B------:R-:W5:Y:S02]  /*5570*/  LDG.E.U8 R125, desc[UR46][R8.64+0x38] ;  /* 0x0000382e087d7981 */ /* 0x000f64000c1e1100 */
[----:B-----5:R-:W-:-:S05]  /*5580*/  PRMT R12, R125, 0x8880, RZ ;  /* 0x000088807d0c7816 */ /* 0x020fca00000000ff */
[----:B------:R-:W-:-:S07]  /*5590*/  IMAD R3, R12, R115, RZ ;  /* 0x000000730c037224 */ /* 0x000fce00078e02ff */
.L_x_97:
[----:B------:R-:W-:Y:S05]  /*55a0*/  BSYNC B1 ;  /* 0x0000000000017941 */ /* 0x000fea0003800000 */
.L_x_96:
[----:B---3--:R-:W-:Y:S01]  /*55b0*/  @!P5 IMAD R13, R84, R114, R3 ;  /* 0x00000072540dd224 */ /* 0x008fe200078e0203 */
[----:B------:R-:W-:Y:S04]  /*55c0*/  BSSY B1, `(.L_x_98) ;  /* 0x0000006000017945 */ /* 0x000fe80003800000 */
[----:B------:R3:W-:Y:S01]  /*55d0*/  @!P5 STG.E.U8 desc[UR46][R4.64+0x38], R13 ;  /* 0x0000380d0400d986 */ /* 0x0007e2000c10112e */
[----:B------:R-:W-:Y:S05]  /*55e0*/  @P4 BRA `(.L_x_99) ;  /* 0x00000000000c4947 */ /* 0x000fea0003800000 */
[----:B------:R-:W5:Y:S02]  /*55f0*/  LDG.E.U8 R125, desc[UR46][R8.64+0x39] ;  /* 0x0000392e087d7981 */ /* 0x000f64000c1e1100 */
[----:B-----5:R-:W-:-:S05]  /*5600*/  PRMT R12, R125, 0x8880, RZ ;  /* 0x000088807d0c7816 */ /* 0x020fca00000000ff */
[----:B------:R-:W-:-:S07]  /*5610*/  IMAD R3, R12, R115, RZ ;  /* 0x000000730c037224 */ /* 0x000fce00078e02ff */
.L_x_99:
[----:B------:R-:W-:Y:S05]  /*5620*/  BSYNC B1 ;  /* 0x0000000000017941 */ /* 0x000fea0003800000 */
.L_x_98:
        /* <DEDUP_REMOVED lines=13> */
.L_x_101:
[----:B------:R-:W-:Y:S05]  /*5700*/  BSYNC B1 ;  /* 0x0000000000017941 */ /* 0x000fea0003800000 */
.L_x_100:
[----:B---3--:R-:W-:Y:S01]  /*5710*/  @!P1 IMAD R13, R86, R114, R3 ;  /* 0x00000072560d9224 */ /* 0x008fe200078e0203 */
[----:B------:R-:W-:Y:S04]  /*5720*/  BSSY B1, `(.L_x_102) ;  /* 0x0000006000017945 */ /* 0x000fe80003800000 */
[----:B------:R3:W-:Y:S01]  /*5730*/  @!P1 STG.E.U8 desc[UR46][R6.64+0x38], R13 ;  /* 0x0000380d06009986 */ /* 0x0007e2000c10112e */
[----:B------:R-:W-:Y:S05]  /*5740*/  @P0 BRA `(.L_x_103) ;  /* 0x00000000000c0947 */ /* 0x000fea0003800000 */
[----:B------:R-:W5:Y:S02]  /*5750*/  LDG.E.U8 R125, desc[UR46][R10.64+0x39] ;  /* 0x0000392e0a7d7981 */ /* 0x000f64000c1e1100 */
[----:B-----5:R-:W-:-:S05]  /*5760*/  PRMT R12, R125, 0x8880, RZ ;  /* 0x000088807d0c7816 */ /* 0x020fca00000000ff */
[----:B------:R-:W-:-:S07]  /*5770*/  IMAD R3, R12, R115, RZ ;  /* 0x000000730c037224 */ /* 0x000fce00078e02ff */
.L_x_103:
[----:B------:R-:W-:Y:S05]  /*5780*/  BSYNC B1 ;  /* 0x0000000000017941 */ /* 0x000fea0003800000 */
.L_x_102:
[----:B------:R-:W-:Y:S01]  /*5790*/  @!P0 IMAD R87, R87, R114, R3 ;  /* 0x0000007257578224 */ /* 0x000fe200078e0203 */
[----:B------:R-:W-:Y:S04]  /*57a0*/  BSSY B1, `(.L_x_104) ;  /* 0x0000006000017945 */ /* 0x000fe80003800000 */
[----:B------:R0:W-:Y:S01]  /*57b0*/  @!P0 STG.E.U8 desc[UR46][R6.64+0x39], R87 ;  /* 0x0000395706008986 */ /* 0x0001e2000c10112e */
[----:B------:R-:W-:Y:S05]  /*57c0*/  @P5 BRA `(.L_x_105) ;  /* 0x00000000000c5947 */ /* 0x000fea0003800000 */
[----:B------:R-:W5:Y:S02]  /*57d0*/  LDG.E.U8 R125, desc[UR46][R8.64+0x40] ;  /* 0x0000402e087d7981 */ /* 0x000f64000c1e1100 */
[----:B-----5:R-:W-:-:S05]  /*57e0*/  PRMT R12, R125, 0x8880, RZ ;  /* 0x000088807d0c7816 */ /* 0x020fca00000000ff */
[----:B------:R-:W-:-:S07]  /*57f0*/  IMAD R3, R12, R115, RZ ;  /* 0x000000730c037224 */ /* 0x000fce00078e02ff */
.L_x_105:
[----:B------:R-:W-:Y:S05]  /*5800*/  BSYNC B1 ;  /* 0x0000000000017941 */ /* 0x000fea0003800000 */
.L_x_104:
[----:B---3--:R-:W-:Y:S01]  /*5810*/  @!P5 IMAD R13, R72, R114, R3 ;  /* 0x00000072480dd224 */ /* 0x008fe200078e0203 */
[----:B------:R-:W-:Y:S04]  /*5820*/  BSSY B1, `(.L_x_106) ;  /* 0x0000006000017945 */ /* 0x000fe80003800000 */
[----:B------:R3:W-:Y:S01]  /*5830*/  @!P5 STG.E.U8 desc[UR46][R4.64+0x40], R13 ;  /* 0x0000400d0400d986 */ /* 0x0007e2000c10112e */
[----:B------:R-:W-:Y:S05]  /*5840*/  @P4 BRA `(.L_x_107) ;  /* 0x00000000000c4947 */ /* 0x000fea0003800000 */
[----:B------:R-:W5:Y:S02]  /*5850*/  LDG.E.U8 R125, desc[UR46][R8.64+0x41] ;  /* 0x0000412e087d7981 */ /* 0x000f64000c1e1100 */
[----:B-----5:R-:W-:-:S05]  /*5860*/  PRMT R12, R125, 0x8880, RZ ;  /* 0x000088807d0c7816 */ /* 0x020fca00000000ff */
[----:B------:R-:W-:-:S07]  /*5870*/  IMAD R3, R12, R115, RZ ;  /* 0x000000730c037224 */ /* 0x000fce00078e02ff */
.L_x_107:
[----:B------:R-:W-:Y:S05]  /*5880*/  BSYNC B1 ;  /* 0x0000000000017941 */ /* 0x000fea0003800000 */
.L_x_106:
        /* <DEDUP_REMOVED lines=13> */
.L_x_109:
[----:B------:R-:W-:Y:S05]  /*5960*/  BSYNC B1 ;  /* 0x0000000000017941 */ /* 0x000fea0003800000 */
.L_x_108:
[----:B---3--:R-:W-:Y:S01]  /*5970*/  @!P3 IMAD R13, R74, R114, R3 ;  /* 0x000000724a0db224 */ /* 0x008fe200078e0203 */
[----:B------:R-:W-:Y:S04]  /*5980*/  BSSY B1, `(.L_x_110) ;  /* 0x0000006000017945 */ /* 0x000fe80003800000 */
[----:B------:R3:W-:Y:S01]  /*5990*/  @!P3 STG.E.U8 desc[UR46][R6.64+0x40], R13 ;  /* 0x0000400d0600b986 */ /* 0x0007e2000c10112e */
[----:B------:R-:W-:Y:S05]  /*59a0*/  @P2 BRA `(.L_x_111) ;  /* 0x00000000000c2947 */ /* 0x000fea0003800000 */
[----:B------:R-:W5:Y:S02]  /*59b0*/  LDG.E.U8 R125, desc[UR46][R10.64+0x41] ;  /* 0x0000412e0a7d7981 */ /* 0x000f64000c1e1100 */
[----:B-----5:R-:W-:-:S05]  /*59c0*/  PRMT R12, R125, 0x8880, RZ ;  /* 0x000088807d0c7816 */ /* 0x020fca00000000ff */
[----:B------:R-:W-:-:S07]  /*59d0*/  IMAD R3, R12, R115, RZ ;  /* 0x000000730c037224 */ /* 0x000fce00078e02ff */
.L_x_111:
[----:B------:R-:W-:Y:S05]  /*59e0*/  BSYNC B1 ;  /* 0x0000000000017941 */ /* 0x000fea0003800000 */
.L_x_110:
[----:B------:R-:W-:Y:S01]  /*59f0*/  @!P2 IMAD R75, R75, R114, R3 ;  /* 0x000000724b4ba224 */ /* 0x000fe200078e0203 */
[----:B------:R-:W-:Y:S04]  /*5a00*/  BSSY B1, `(.L_x_112) ;  /* 0x0000006000017945 */ /* 0x000fe80003800000 */
[----:B------:R0:W-:Y:S01]  /*5a10*/  @!P2 STG.E.U8 desc[UR46][R6.64+0x41], R75 ;  /* 0x0000414b0600a986 */ /* 0x0001e2000c10112e */
[----:B------:R-:W-:Y:S05]  /*5a20*/  @P5 BRA `(.L_x_113) ;  /* 0x00000000000c5947 */ /* 0x000fea0003800000 */
[----:B------:R-:W5:Y:S02]  /*5a30*/  LDG.E.U8 R125, desc[UR46][R8.64+0x48] ;  /* 0x0000482e087d7981 */ /* 0x000f64000c1e1100 */
[----:B-----5:R-:W-:-:S05]  /*5a40*/  PRMT R12, R125, 0x8880, RZ ;  /* 0x000088807d0c7816 */ /* 0x020fca00000000ff */
[----:B------:R-:W-:-:S07]  /*5a50*/  IMAD R3, R12, R115, RZ ;  /* 0x000000730c037224 */ /* 0x000fce00078e02ff */
.L_x_113:
[----:B------:R-:W-:Y:S05]  /*5a60*/  BSYNC B1 ;  /* 0x0000000000017941 */ /* 0x000fea0003800000 */
.L_x_112:
[----:B---3--:R-:W-:Y:S01]  /*5a70*/  @!P5 IMAD R13, R76, R114, R3 ;  /* 0x000000724c0dd224 */ /* 0x008fe200078e0203 */
[----:B------:R-:W-:Y:S04]  /*5a80*/  BSSY B1, `(.L_x_114) ;  /* 0x0000006000017945 */ /* 0x000fe80003800000 */
[----:B------:R3:W-:Y:S01]  /*5a90*/  @!P5 STG.E.U8 desc[UR46][R4.64+0x48], R13 ;  /* 0x0000480d0400d986 */ /* 0x0007e2000c10112e */
[----:B------:R-:W-:Y:S05]  /*5aa0*/  @P4 BRA `(.L_x_115) ;  /* 0x00000000000c4947 */ /* 0x000fea0003800000 */
[----:B------:R-:W5:Y:S02]  /*5ab0*/  LDG.E.U8 R125, desc[UR46][R8.64+0x49] ;  /* 0x0000492e087d7981 */ /* 0x000f64000c1e1100 */
[----:B-----5:R-:W-:-:S05]  /*5ac0*/  PRMT R12, R125, 0x8880, RZ ;  /* 0x000088807d0c7816 */ /* 0x020fca00000000ff */
[----:B------:R-:W-:-:S07]  /*5ad0*/  IMAD R3, R12, R115, RZ ;  /* 0x000000730c037224 */ /* 0x000fce00078e02ff */
.L_x_115:
[----:B------:R-:W-:Y:S05]  /*5ae0*/  BSYNC B1 ;  /* 0x0000000000017941 */ /* 0x000fea0003800000 */
.L_x_114:
        /* <DEDUP_REMOVED lines=13> */
.L_x_117:
[----:B------:R-:W-:Y:S05]  /*5bc0*/  BSYNC B1 ;  /* 0x0000000000017941 */ /* 0x000fea0003800000 */
.L_x_116:
[----:B---3--:R-:W-:Y:S01]  /*5bd0*/  @!P1 IMAD R13, R78, R114, R3 ;  /* 0x000000724e0d9224 */ /* 0x008fe200078e0203 */
[----:B------:R-:W-:Y:S04]  /*5be0*/  BSSY B1, `(.L_x_118) ;  /* 0x0000006000017945 */ /* 0x000fe80003800000 */
[----:B------:R3:W-:Y:S01]  /*5bf0*/  @!P1 STG.E.U8 desc[UR46][R6.64+0x48], R13 ;  /* 0x0000480d06009986 */ /* 0x0007e2000c10112e */
[----:B------:R-:W-:Y:S05]  /*5c00*/  @P0 BRA `(.L_x_119) ;  /* 0x00000000000c0947 */ /* 0x000fea0003800000 */
[----:B------:R-:W5:Y:S02]  /*5c10*/  LDG.E.U8 R125, desc[UR46][R10.64+0x49] ;  /* 0x0000492e0a7d7981 */ /* 0x000f64000c1e1100 */
[----:B-----5:R-:W-:-:S05]  /*5c20*/  PRMT R12, R125, 0x8880, RZ ;  /* 0x000088807d0c7816 */ /* 0x020fca00000000ff */
[----:B------:R-:W-:-:S07]  /*5c30*/  IMAD R3, R12, R115, RZ ;  /* 0x000000730c037224 */ /* 0x000fce00078e02ff */
.L_x_119:
[----:B------:R-:W-:Y:S05]  /*5c40*/  BSYNC B1 ;  /* 0x0000000000017941 */ /* 0x000fea0003800000 */
.L_x_118:
[----:B------:R-:W-:Y:S01]  /*5c50*/  @!P0 IMAD R79, R79, R114, R3 ;  /* 0x000000724f4f8224 */ /* 0x000fe200078e0203 */
[----:B------:R-:W-:Y:S04]  /*5c60*/  BSSY B1, `(.L_x_120) ;  /* 0x0000006000017945 */ /* 0x000fe80003800000 */
[----:B------:R0:W-:Y:S01]  /*5c70*/  @!P0 STG.E.U8 desc[UR46][R6.64+0x49], R79 ;  /* 0x0000494f06008986 */ /* 0x0001e2000c10112e */
[----:B------:R-:W-:Y:S05]  /*5c80*/  @P5 BRA `(.L_x_121) ;  /* 0x00000000000c5947 */ /* 0x000fea0003800000 */
[----:B------:R-:W5:Y:S02]  /*5c90*/  LDG.E.U8 R125, desc[UR46][R8.64+0x50] ;  /* 0x0000502e087d7981 */ /* 0x000f64000c1e1100 */
[----:B-----5:R-:W-:-:S05]  /*5ca0*/  PRMT R12, R125, 0x8880, RZ ;  /* 0x000088807d0c7816 */ /* 0x020fca00000000ff */
[----:B------:R-:W-:-:S07]  /*5cb0*/  IMAD R3, R12, R115, RZ ;  /* 0x000000730c037224 */ /* 0x000fce00078e02ff */
.L_x_121:
[----:B------:R-:W-:Y:S05]  /*5cc0*/  BSYNC B1 ;  /* 0x0000000000017941 */ /* 0x000fea0003800000 */
.L_x_120:
[----:B---3--:R-:W-:Y:S01]  /*5cd0*/  @!P5 IMAD R13, R64, R114, R3 ;  /* 0x00000072400dd224 */ /* 0x008fe200078e0203 */
[----:B------:R-:W-:Y:S04]  /*5ce0*/  BSSY B1, `(.L_x_122) ;  /* 0x0000006000017945 */ /* 0x000fe80003800000 */
[----:B------:R3:W-:Y:S01]  /*5cf0*/  @!P5 STG.E.U8 desc[UR46][R4.64+0x50], R13 ;  /* 0x0000500d0400d986 */ /* 0x0007e2000c10112e */
[----:B------:R-:W-:Y:S05]  /*5d00*/  @P4 BRA `(.L_x_123) ;  /* 0x00000000000c4947 */ /* 0x000fea0003800000 */
[----:B------:R-:W5:Y:S02]  /*5d10*/  LDG.E.U8 R125, desc[UR46][R8.64+0x51] ;  /* 0x0000512e087d7981 */ /* 0x000f64000c1e1100 */
[----:B-----5:R-:W-:-:S05]  /*5d20*/  PRMT R12, R125, 0x8880, RZ ;  /* 0x000088807d0c7816 */ /* 0x020fca00000000ff */
[----:B------:R-:W-:-:S07]  /*5d30*/  IMAD R3, R12, R115, RZ ;  /* 0x000000730c037224 */ /* 0x000fce00078e02ff */
.L_x_123:
[----:B------:R-:W-:Y:S05]  /*5d40*/  BSYNC B1 ;  /* 0x0000000000017941 */ /* 0x000fea0003800000 */
.L_x_122:
        /* <DEDUP_REMOVED lines=13> */
.L_x_125:
[----:B------:R-:W-:Y:S05]  /*5e20*/  BSYNC B1 ;  /* 0x0000000000017941 */ /* 0x000fea0003800000 */
.L_x_124:
[----:B---3--:R-:W-:Y:S01]  /*5e30*/  @!P3 IMAD R13, R66, R114, R3 ;  /* 0x00000072420db224 */ /* 0x008fe200078e0203 */
[----:B------:R-:W-:Y:S04]  /*5e40*/  BSSY B1, `(.L_x_126) ;  /* 0x0000006000017945 */ /* 0x000fe80003800000 */
[----:B------:R3:W-:Y:S01]  /*5e50*/  @!P3 STG.E.U8 desc[UR46][R6.64+0x50], R13 ;  /* 0x0000500d0600b986 */ /* 0x0007e2000c10112e */
[----:B------:R-:W-:Y:S05]  /*5e60*/  @P2 BRA `(.L_x_127) ;  /* 0x00000000000c2947 */ /* 0x000fea0003800000 */
[----:B------:R-:W5:Y:S02]  /*5e70*/  LDG.E.U8 R125, desc[UR46][R10.64+0x51] ;  /* 0x0000512e0a7d7981 */ /* 0x000f64000c1e1100 */
[----:B-----5:R-:W-:-:S05]  /*5e80*/  PRMT R12, R125, 0x8880, RZ ;  /* 0x000088807d0c7816 */ /* 0x020fca00000000ff */
[----:B------:R-:W-:-:S07]  /*5e90*/  IMAD R3, R12, R115, RZ ;  /* 0x000000730c037224 */ /* 0x000fce00078e02ff */
.L_x_127:
[----:B------:R-:W-:Y:S05]  /*5ea0*/  BSYNC B1 ;  /* 0x0000000000017941 */ /* 0x000fea0003800000 */
.L_x_126:
[----:B------:R-:W-:Y:S01]  /*5eb0*/  @!P2 IMAD R67, R67, R114, R3 ;  /* 0x000000724343a224 */ /* 0x000fe200078e0203 */
[----:B------:R-:W-:Y:S04]  /*5ec0*/  BSSY B1, `(.L_x_128) ;  /* 0x0000006000017945 */ /* 0x000fe80003800000 */
[----:B------:R0:W-:Y:S01]  /*5ed0*/  @!P2 STG.E.U8 desc[UR46][R6.64+0x51], R67 ;  /* 0x000051430600a986 */ /* 0x0001e2000c10112e */
[----:B------:R-:W-:Y:S05]  /*5ee0*/  @P5 BRA `(.L_x_129) ;  /* 0x00000000000c5947 */ /* 0x000fea0003800000 */
[----:B------:R-:W5:Y:S02]  /*5ef0*/  LDG.E.U8 R125, desc[UR46][R8.64+0x58] ;  /* 0x0000582e087d7981 */ /* 0x000f64000c1e1100 */
[----:B-----5:R-:W-:-:S05]  /*5f00*/  PRMT R12, R125, 0x8880, RZ ;  /* 0x000088807d0c7816 */ /* 0x020fca00000000ff */
[----:B------:R-:W-:-:S07]  /*5f10*/  IMAD R3, R12, R115, RZ ;  /* 0x000000730c037224 */ /* 0x000fce00078e02ff */
.L_x_129:
[----:B------:R-:W-:Y:S05]  /*5f20*/  BSYNC B1 ;  /* 0x0000000000017941 */ /* 0x000fea0003800000 */
.L_x_128:
[----:B---3--:R-:W-:Y:S01]  /*5f30*/  @!P5 IMAD R13, R68, R114, R3 ;  /* 0x00000072440dd224 */ /* 0x008fe200078e0203 */
[----:B------:R-:W-:Y:S04]  /*5f40*/  BSSY B1, `(.L_x_130) ;  /* 0x0000006000017945 */ /* 0x000fe80003800000 */
[----:B------:R3:W-:Y:S01]  /*5f50*/  @!P5 STG.E.U8 desc[UR46][R4.64+0x58], R13 ;  /* 0x0000580d0400d986 */ /* 0x0007e2000c10112e */
[----:B------:R-:W-:Y:S05]  /*5f60*/  @P4 BRA `(.L_x_131) ;  /* 0x00000000000c4947 */ /* 0x000fea0003800000 */
[----:B------:R-:W5:Y:S02]  /*5f70*/  LDG.E.U8 R125, desc[UR46][R8.64+0x59] ;  /* 0x0000592e087d7981 */ /* 0x000f64000c1e1100 */
[----:B-----5:R-:W-:-:S05]  /*5f80*/  PRMT R12, R125, 0x8880, RZ ;  /* 0x000088807d0c7816 */ /* 0x020fca00000000ff */
[----:B------:R-:W-:-:S07]  /*5f90*/  IMAD R3, R12, R115, RZ ;  /* 0x000000730c037224 */ /* 0x000fce00078e02ff */
.L_x_131:
[----:B------:R-:W-:Y:S05]  /*5fa0*/  BSYNC B1 ;  /* 0x0000000000017941 */ /* 0x000fea0003800000 */
.L_x_130:
        /* <DEDUP_REMOVED lines=13> */
.L_x_133:
[----:B------:R-:W-:Y:S05]  /*6080*/  BSYNC B1 ;  /* 0x0000000000017941 */ /* 0x000fea0003800000 */
.L_x_132:
[----:B---3--:R-:W-:Y:S01]  /*6090*/  @!P1 IMAD R13, R70, R114, R3 ;  /* 0x00000072460d9224 */ /* 0x008fe200078e0203 */
[----:B------:R-:W-:Y:S04]  /*60a0*/  BSSY B1, `(.L_x_134) ;  /* 0x0000006000017945 */ /* 0x000fe80003800000 */
[----:B------:R3:W-:Y:S01]  /*60b0*/  @!P1 STG.E.U8 desc[UR46][R6.64+0x58], R13 ;  /* 0x0000580d06009986 */ /* 0x0007e2000c10112e */
[----:B------:R-:W-:Y:S05]  /*60c0*/  @P0 BRA `(.L_x_135) ;  /* 0x00000000000c0947 */ /* 0x000fea0003800000 */
[----:B------:R-:W5:Y:S02]  /*60d0*/  LDG.E.U8 R125, desc[UR46][R10.64+0x59] ;  /* 0x0000592e0a7d7981 */ /* 0x000f64000c1e1100 */
[----:B-----5:R-:W-:-:S05]  /*60e0*/  PRMT R12, R125, 0x8880, RZ ;  /* 0x000088807d0c7816 */ /* 0x020fca00000000ff */
[----:B------:R-:W-:-:S07]  /*60f0*/  IMAD R3, R12, R115, RZ ;  /* 0x000000730c037224 */ /* 0x000fce00078e02ff */
.L_x_135:
[----:B------:R-:W-:Y:S05]  /*6100*/  BSYNC B1 ;  /* 0x0000000000017941 */ /* 0x000fea0003800000 */
.L_x_134:
[----:B------:R-:W-:Y:S01]  /*6110*/  @!P0 IMAD R71, R71, R114, R3 ;  /* 0x0000007247478224 */ /* 0x000fe200078e0203 */
[----:B------:R-:W-:Y:S04]  /*6120*/  BSSY B1, `(.L_x_136) ;  /* 0x0000006000017945 */ /* 0x000fe80003800000 */
[----:B------:R0:W-:Y:S01]  /*6130*/  @!P0 STG.E.U8 desc[UR46][R6.64+0x59], R71 ;  /* 0x0000594706008986 */ /* 0x0001e2000c10112e */
[----:B------:R-:W-:Y:S05]  /*6140*/  @P5 BRA `(.L_x_137) ;  /* 0x00000000000c5947 */ /* 0x000fea0003800000 */
[----:B------:R-:W5:Y:S02]  /*6150*/  LDG.E.U8 R125, desc[UR46][R8.64+0x60] ;  /* 0x0000602e087d7981 */ /* 0x000f64000c1e1100 */
[----:B-----5:R-:W-:-:S05]  /*6160*/  PRMT R12, R125, 0x8880, RZ ;  /* 0x000088807d0c7816 */ /* 0x020fca00000000ff */
[----:B------:R-:W-:-:S07]  /*6170*/  IMAD R3, R12, R115, RZ ;  /* 0x000000730c037224 */ /* 0x000fce00078e02ff */
.L_x_137:
[----:B------:R-:W-:Y:S05]  /*6180*/  BSYNC B1 ;  /* 0x0000000000017941 */ /* 0x000fea0003800000 */
.L_x_136:
[----:B---3--:R-:W-:Y:S01]  /*6190*/  @!P5 IMAD R13, R56, R114, R3 ;  /* 0x00000072380dd224 */ /* 0x008fe200078e0203 */
[----:B------:R-:W-:Y:S04]  /*61a0*/  BSSY B1, `(.L_x_138) ;  /* 0x0000006000017945 */ /* 0x000fe80003800000 */
[----:B------:R3:W-:Y:S01]  /*61b0*/  @!P5 STG.E.U8 desc[UR46][R4.64+0x60], R13 ;  /* 0x0000600d0400d986 */ /* 0x0007e2000c10112e */
[----:B------:R-:W-:Y:S05]  /*61c0*/  @P4 BRA `(.L_x_139) ;  /* 0x00000000000c4947 */ /* 0x000fea0003800000 */
[----:B------:R-:W5:Y:S02]  /*61d0*/  LDG.E.U8 R125, desc[UR46][R8.64+0x61] ;  /* 0x0000612e087d7981 */ /* 0x000f64000c1e1100 */
[----:B-----5:R-:W-:-:S05]  /*61e0*/  PRMT R12, R125, 0x8880, RZ ;  /* 0x000088807d0c7816 */ /* 0x020fca00000000ff */
[----:B------:R-:W-:-:S07]  /*61f0*/  IMAD R3, R12, R115, RZ ;  /* 0x000000730c037224 */ /* 0x000fce00078e02ff */
.L_x_139:
[----:B------:R-:W-:Y:S05]  /*6200*/  BSYNC B1 ;  /* 0x0000000000017941 */ /* 0x000fea0003800000 */
.L_x_138:
        /* <DEDUP_REMOVED lines=13> */
.L_x_141:
[----:B------:R-:W-:Y:S05]  /*62e0*/  BSYNC B1 ;  /* 0x0000000000017941 */ /* 0x000fea0003800000 */
.L_x_140:
[----:B---3--:R-:W-:Y:S01]  /*62f0*/  @!P3 IMAD R13, R58, R114, R3 ;  /* 0x000000723a0db224 */ /* 0x008fe200078e0203 */
[----:B------:R-:W-:Y:S04]  /*6300*/  BSSY B1, `(.L_x_142) ;  /* 0x0000006000017945 */ /* 0x000fe80003800000 */
[----:B------:R3:W-:Y:S01]  /*6310*/  @!P3 STG.E.U8 desc[UR46][R6.64+0x60], R13 ;  /* 0x0000600d0600b986 */ /* 0x0007e2000c10112e */
[----:B------:R-:W-:Y:S05]  /*6320*/  @P2 BRA `(.L_x_143) ;  /* 0x00000000000c2947 */ /* 0x000fea0003800000 */
[----:B------:R-:W5:Y:S02]  /*6330*/  LDG.E.U8 R125, desc[UR46][R10.64+0x61] ;  /* 0x0000612e0a7d7981 */ /* 0x000f64000c1e1100 */
[----:B-----5:R-:W-:-:S05]  /*6340*/  PRMT R12, R125, 0x8880, RZ ;  /* 0x000088807d0c7816 */ /* 0x020fca00000000ff */
[----:B------:R-:W-:-:S07]  /*6350*/  IMAD R3, R12, R115, RZ ;  /* 0x000000730c037224 */ /* 0x000fce00078e02ff */
.L_x_143:
[----:B------:R-:W-:Y:S05]  /*6360*/  BSYNC B1 ;  /* 0x0000000000017941 */ /* 0x000fea0003800000 */
.L_x_142:
[----:B------:R-:W-:Y:S01]  /*6370*/  @!P2 IMAD R59, R59, R114, R3 ;  /* 0x000000723b3ba224 */ /* 0x000fe200078e0203 */
[----:B------:R-:W-:Y:S04]  /*6380*/  BSSY B1, `(.L_x_144) ;  /* 0x0000006000017945 */ /* 0x000fe80003800000 */
[----:B------:R0:W-:Y:S01]  /*6390*/  @!P2 STG.E.U8 desc[UR46][R6.64+0x61], R59 ;  /* 0x0000613b0600a986 */ /* 0x0001e2000c10112e */
[----:B------:R-:W-:Y:S05]  /*63a0*/  @P5 BRA `(.L_x_145) ;  /* 0x00000000000c5947 */ /* 0x000fea0003800000 */
[----:B------:R-:W5:Y:S02]  /*63b0*/  LDG.E.U8 R125, desc[UR46][R8.64+0x68] ;  /* 0x0000682e087d7981 */ /* 0x000f64000c1e1100 */
[----:B-----5:R-:W-:-:S05]  /*63c0*/  PRMT R12, R125, 0x8880, RZ ;  /* 0x000088807d0c7816 */ /* 0x020fca00000000ff */
[----:B------:R-:W-:-:S07]  /*63d0*/  IMAD R3, R12, R115, RZ ;  /* 0x000000730c037224 */ /* 0x000fce00078e02ff */
.L_x_145:
[----:B------:R-:W-:Y:S05]  /*63e0*/  BSYNC B1 ;  /* 0x0000000000017941 */ /* 0x000fea0003800000 */
.L_x_144:
[----:B---3--:R-:W-:Y:S01]  /*63f0*/  @!P5 IMAD R13, R60, R114, R3 ;  /* 0x000000723c0dd224 */ /* 0x008fe200078e0203 */
[----:B------:R-:W-:Y:S04]  /*6400*/  BSSY B1, `(.L_x_146) ;  /* 0x0000006000017945 */ /* 0x000fe80003800000 */
[----:B------:R3:W-:Y:S01]  /*6410*/  @!P5 STG.E.U8 desc[UR46][R4.64+0x68], R13 ;  /* 0x0000680d0400d986 */ /* 0x0007e2000c10112e */
[----:B------:R-:W-:Y:S05]  /*6420*/  @P4 BRA `(.L_x_147) ;  /* 0x00000000000c4947 */ /* 0x000fea0003800000 */
[----:B------:R-:W5:Y:S02]  /*6430*/  LDG.E.U8 R125, desc[UR46][R8.64+0x69] ;  /* 0x0000692e087d7981 */ /* 0x000f64000c1e1100 */
[----:B-----5:R-:W-:-:S05]  /*6440*/  PRMT R12, R125, 0x8880, RZ ;  /* 0x000088807d0c7816 */ /* 0x020fca00000000ff */
[----:B------:R-:W-:-:S07]  /*6450*/  IMAD R3, R12, R115, RZ ;  /* 0x000000730c037224 */ /* 0x000fce00078e02ff */
.L_x_147:
[----:B------:R-:W-:Y:S05]  /*6460*/  BSYNC B1 ;  /* 0x0000000000017941 */ /* 0x000fea0003800000 */
.L_x_146:
        /* <DEDUP_REMOVED lines=13> */
.L_x_149:
[----:B------:R-:W-:Y:S05]  /*6540*/  BSYNC B1 ;  /* 0x0000000000017941 */ /* 0x000fea0003800000 */
.L_x_148:
[----:B---3--:R-:W-:Y:S01]  /*6550*/  @!P1 IMAD R13, R62, R114, R3 ;  /* 0x000000723e0d9224 */ /* 0x008fe200078e0203 */
[----:B------:R-:W-:Y:S04]  /*6560*/  BSSY B1, `(.L_x_150) ;  /* 0x0000006000017945 */ /* 0x000fe80003800000 */
[----:B------:R3:W-:Y:S01]  /*6570*/  @!P1 STG.E.U8 desc[UR46][R6.64+0x68], R13 ;  /* 0x0000680d06009986 */ /* 0x0007e2000c10112e */
[----:B------:R-:W-:Y:S05]  /*6580*/  @P0 BRA `(.L_x_151) ;  /* 0x00000000000c0947 */ /* 0x000fea0003800000 */
[----:B------:R-:W5:Y:S02]  /*6590*/  LDG.E.U8 R125, desc[UR46][R10.64+0x69] ;  /* 0x0000692e0a7d7981 */ /* 0x000f64000c1e1100 */
[----:B-----5:R-:W-:-:S05]  /*65a0*/  PRMT R12, R125, 0x8880, RZ ;  /* 0x000088807d0c7816 */ /* 0x020fca00000000ff */
[----:B------:R-:W-:-:S07]  /*65b0*/  IMAD R3, R12, R115, RZ ;  /* 0x000000730c037224 */ /* 0x000fce00078e02ff */
.L_x_151:
[----:B------:R-:W-:Y:S05]  /*65c0*/  BSYNC B1 ;  /* 0x0000000000017941 */ /* 0x000fea0003800000 */
.L_x_150:
[----:B------:R-:W-:Y:S01]  /*65d0*/  @!P0 IMAD R63, R63, R114, R3 ;  /* 0x000000723f3f8224 */ /* 0x000fe200078e0203 */
[----:B------:R-:W-:Y:S04]  /*65e0*/  BSSY B1, `(.L_x_152) ;  /* 0x0000006000017945 */ /* 0x000fe80003800000 */
[----:B------:R0:W-:Y:S01]  /*65f0*/  @!P0 STG.E.U8 desc[UR46][R6.64+0x69], R63 ;  /* 0x0000693f06008986 */ /* 0x0001e2000c10112e */
[----:B------:R-:W-:Y:S05]  /*6600*/  @P5 BRA `(.L_x_153) ;  /* 0x00000000000c5947 */ /* 0x000fea0003800000 */
[----:B------:R-:W5:Y:S02]  /*6610*/  LDG.E.U8 R125, desc[UR46][R8.64+0x70] ;  /* 0x0000702e087d7981 */ /* 0x000f64000c1e1100 */
[----:B-----5:R-:W-:-:S05]  /*6620*/  PRMT R12, R125, 0x8880, RZ ;  /* 0x000088807d0c7816 */ /* 0x020fca00000000ff */
[----:B------:R-:W-:-:S07]  /*6630*/  IMAD R3, R12, R115, RZ ;  /* 0x000000730c037224 */ /* 0x000fce00078e02ff */
.L_x_153:
[----:B------:R-:W-:Y:S05]  /*6640*/  BSYNC B1 ;  /* 0x0000000000017941 */ /* 0x000fea0003800000 */
.L_x_152:
[----:B---3--:R-:W-:Y:S01]  /*6650*/  @!P5 IMAD R13, R48, R114, R3 ;  /* 0x00000072300dd224 */ /* 0x008fe200078e0203 */
[----:B------:R-:W-:Y:S04]  /*6660*/  BSSY B1, `(.L_x_154) ;  /* 0x0000006000017945 */ /* 0x000fe80003800000 */
[----:B------:R3:W-:Y:S01]  /*6670*/  @!P5 STG.E.U8 desc[UR46][R4.64+0x70], R13 ;  /* 0x0000700d0400d986 */ /* 0x0007e2000c10112e */
[----:B------:R-:W-:Y:S05]  /*6680*/  @P4 BRA `(.L_x_155) ;  /* 0x00000000000c4947 */ /* 0x000fea0003800000 */
[----:B------:R-:W5:Y:S02]  /*6690*/  LDG.E.U8 R125, desc[UR46][R8.64+0x71] ;  /* 0x0000712e087d7981 */ /* 0x000f64000c1e1100 */
[----:B-----5:R-:W-:-:S05]  /*66a0*/  PRMT R12, R125, 0x8880, RZ ;  /* 0x000088807d0c7816 */ /* 0x020fca00000000ff */
[----:B------:R-:W-:-:S07]  /*66b0*/  IMAD R3, R12, R115, RZ ;  /* 0x000000730c037224 */ /* 0x000fce00078e02ff */
.L_x_155:
[----:B------:R-:W-:Y:S05]  /*66c0*/  BSYNC B1 ;  /* 0x0000000000017941 */ /* 0x000fea0003800000 */
.L_x_154:
        /* <DEDUP_REMOVED lines=13> */
.L_x_157:
[----:B------:R-:W-:Y:S05]  /*67a0*/  BSYNC B1 ;  /* 0x0000000000017941 */ /* 0x000fea0003800000 */
.L_x_156:
[----:B---3--:R-:W-:Y:S01]  /*67b0*/  @!P3 IMAD R13, R50, R114, R3 ;  /* 0x00000072320db224 */ /* 0x008fe200078e0203 */
[----:B------:R-:W-:Y:S04]  /*67c0*/  BSSY B1, `(.L_x_158) ;  /* 0x0000006000017945 */ /* 0x000fe80003800000 */
[----:B------:R3:W-:Y:S01]  /*67d0*/  @!P3 STG.E.U8 desc[UR46][R6.64+0x70], R13 ;  /* 0x0000700d0600b986 */ /* 0x0007e2000c10112e */
[----:B------:R-:W-:Y:S05]  /*67e0*/  @P2 BRA `(.L_x_159) ;  /* 0x00000000000c2947 */ /* 0x000fea0003800000 */
[----:B------:R-:W5:Y:S02]  /*67f0*/  LDG.E.U8 R125, desc[UR46][R10.64+0x71] ;  /* 0x0000712e0a7d7981 */ /* 0x000f64000c1e1100 */
[----:B-----5:R-:W-:-:S05]  /*6800*/  PRMT R12, R125, 0x8880, RZ ;  /* 0x000088807d0c7816 */ /* 0x020fca00000000ff */
[----:B------:R-:W-:-:S07]  /*6810*/  IMAD R3, R12, R115, RZ ;  /* 0x000000730c037224 */ /* 0x000fce00078e02ff */
.L_x_159:
[----:B------:R-:W-:Y:S05]  /*6820*/  BSYNC B1 ;  /* 0x0000000000017941 */ /* 0x000fea0003800000 */
.L_x_158:
[----:B------:R-:W-:Y:S01]  /*6830*/  @!P2 IMAD R51, R51, R114, R3 ;  /* 0x000000723333a224 */ /* 0x000fe200078e0203 */
[----:B------:R-:W-:Y:S04]  /*6840*/  BSSY B1, `(.L_x_160) ;  /* 0x0000006000017945 */ /* 0x000fe80003800000 */
[----:B------:R0:W-:Y:S01]  /*6850*/  @!P2 STG.E.U8 desc[UR46][R6.64+0x71], R51 ;  /* 0x000071330600a986 */ /* 0x0001e2000c10112e */
[----:B------:R-:W-:Y:S05]  /*6860*/  @P5 BRA `(.L_x_161) ;  /* 0x00000000000c5947 */ /* 0x000fea0003800000 */
[----:B------:R-:W5:Y:S02]  /*6870*/  LDG.E.U8 R125, desc[UR46][R8.64+0x78] ;  /* 0x0000782e087d7981 */ /* 0x000f64000c1e1100 */
[----:B-----5:R-:W-:-:S05]  /*6880*/  PRMT R12, R125, 0x8880, RZ ;  /* 0x000088807d0c7816 */ /* 0x020fca00000000ff */
[----:B------:R-:W-:-:S07]  /*6890*/  IMAD R3, R12, R115, RZ ;  /* 0x000000730c037224 */ /* 0x000fce00078e02ff */
.L_x_161:
[----:B------:R-:W-:Y:S05]  /*68a0*/  BSYNC B1 ;  /* 0x0000000000017941 */ /* 0x000fea0003800000 */
.L_x_160:
[----:B---3--:R-:W-:Y:S01]  /*68b0*/  @!P5 IMAD R13, R52, R114, R3 ;  /* 0x00000072340dd224 */ /* 0x008fe200078e0203 */
[----:B------:R-:W-:Y:S04]  /*68c0*/  BSSY B1, `(.L_x_162) ;  /* 0x0000006000017945 */ /* 0x000fe80003800000 */
[----:B------:R3:W-:Y:S01]  /*68d0*/  @!P5 STG.E.U8 desc[UR46][R4.64+0x78], R13 ;  /* 0x0000780d0400d986 */ /* 0x0007e2000c10112e */
[----:B------:R-:W-:Y:S05]  /*68e0*/  @P4 BRA `(.L_x_163) ;  /* 0x00000000000c4947 */ /* 0x000fea0003800000 */
[----:B------:R-:W5:Y:S02]  /*68f0*/  LDG.E.U8 R125, desc[UR46][R8.64+0x79] ;  /* 0x0000792e087d7981 */ /* 0x000f64000c1e1100 */
[----:B-----5:R-:W-:-:S05]  /*6900*/  PRMT R12, R125, 0x8880, RZ ;  /* 0x000088807d0c7816 */ /* 0x020fca00000000ff */
[----:B------:R-:W-:-:S07]  /*6910*/  IMAD R3, R12, R115, RZ ;  /* 0x000000730c037224 */ /* 0x000fce00078e02ff */
.L_x_163:
[----:B------:R-:W-:Y:S05]  /*6920*/  BSYNC B1 ;  /* 0x0000000000017941 */ /* 0x000fea0003800000 */
.L_x_162:
        /* <DEDUP_REMOVED lines=13> */
.L_x_165:
[----:B------:R-:W-:Y:S05]  /*6a00*/  BSYNC B1 ;  /* 0x0000000000017941 */ /* 0x000fea0003800000 */
.L_x_164:
[----:B---3--:R-:W-:Y:S01]  /*6a10*/  @!P1 IMAD R13, R54, R114, R3 ;  /* 0x00000072360d9224 */ /* 0x008fe200078e0203 */
[----:B------:R-:W-:Y:S04]  /*6a20*/  BSSY B1, `(.L_x_166) ;  /* 0x0000006000017945 */ /* 0x000fe80003800000 */
[----:B------:R3:W-:Y:S01]  /*6a30*/  @!P1 STG.E.U8 desc[UR46][R6.64+0x78], R13 ;  /* 0x0000780d06009986 */ /* 0x0007e2000c10112e */
[----:B------:R-:W-:Y:S05]  /*6a40*/  @P0 BRA `(.L_x_167) ;  /* 0x00000000000c0947 */ /* 0x000fea0003800000 */
[----:B------:R-:W5:Y:S02]  /*6a50*/  LDG.E.U8 R125, desc[UR46][R10.64+0x79] ;  /* 0x0000792e0a7d7981 */ /* 0x000f64000c1e1100 */
[----:B-----5:R-:W-:-:S05]  /*6a60*/  PRMT R12, R125, 0x8880, RZ ;  /* 0x000088807d0c7816 */ /* 0x020fca00000000ff */
[----:B------:R-:W-:-:S07]  /*6a70*/  IMAD R3, R12, R115, RZ ;  /* 0x000000730c037224 */ /* 0x000fce00078e02ff */
.L_x_167:
[----:B------:R-:W-:Y:S05]  /*6a80*/  BSYNC B1 ;  /* 0x0000000000017941 */ /* 0x000fea0003800000 */
.L_x_166:
[----:B------:R-:W-:Y:S01]  /*6a90*/  @!P0 IMAD R55, R55, R114, R3 ;  /* 0x0000007237378224 */ /* 0x000fe200078e0203 */
[----:B------:R-:W-:Y:S04]  /*6aa0*/  BSSY B1, `(.L_x_168) ;  /* 0x0000006000017945 */ /* 0x000fe80003800000 */
[----:B------:R0:W-:Y:S01]  /*6ab0*/  @!P0 STG.E.U8 desc[UR46][R6.64+0x79], R55 ;  /* 0x0000793706008986 */ /* 0x0001e2000c10112e */
[----:B------:R-:W-:Y:S05]  /*6ac0*/  @P5 BRA `(.L_x_169) ;  /* 0x00000000000c5947 */ /* 0x000fea0003800000 */
[----:B------:R-:W5:Y:S02]  /*6ad0*/  LDG.E.U8 R125, desc[UR46][R8.64+0x80] ;  /* 0x0000802e087d7981 */ /* 0x000f64000c1e1100 */
[----:B-----5:R-:W-:-:S05]  /*6ae0*/  PRMT R12, R125, 0x8880, RZ ;  /* 0x000088807d0c7816 */ /* 0x020fca00000000ff */
[----:B------:R-:W-:-:S07]  /*6af0*/  IMAD R3, R12, R115, RZ ;  /* 0x000000730c037224 */ /* 0x000fce00078e02ff */
.L_x_169:
[----:B------:R-:W-:Y:S05]  /*6b00*/  BSYNC B1 ;  /* 0x0000000000017941 */ /* 0x000fea0003800000 */
.L_x_168:
[----:B---3--:R-:W-:Y:S01]  /*6b10*/  @!P5 IMAD R13, R40, R114, R3 ;  /* 0x00000072280dd224 */ /* 0x008fe200078e0203 */
[----:B------:R-:W-:Y:S04]  /*6b20*/  BSSY B1, `(.L_x_170) ;  /* 0x0000006000017945 */ /* 0x000fe80003800000 */
[----:B------:R3:W-:Y:S01]  /*6b30*/  @!P5 STG.E.U8 desc[UR46][R4.64+0x80], R13 ;  /* 0x0000800d0400d986 */ /* 0x0007e2000c10112e */
[----:B------:R-:W-:Y:S05]  /*6b40*/  @P4 BRA `(.L_x_171) ;  /* 0x00000000000c4947 */ /* 0x000fea0003800000 */
[----:B------:R-:W5:Y:S02]  /*6b50*/  LDG.E.U8 R125, desc[UR46][R8.64+0x81] ;  /* 0x0000812e087d7981 */ /* 0x000f64000c1e1100 */
[----:B-----5:R-:W-:-:S05]  /*6b60*/  PRMT R12, R125, 0x8880, RZ ;  /* 0x000088807d0c7816 */ /* 0x020fca00000000ff */
[----:B------:R-:W-:-:S07]  /*6b70*/  IMAD R3, R12, R115, RZ ;  /* 0x000000730c037224 */ /* 0x000fce00078e02ff */
.L_x_171:
[----:B------:R-:W-:Y:S05]  /*6b80*/  BSYNC B1 ;  /* 0x0000000000017941 */ /* 0x000fea0003800000 */
.L_x_170:
        /* <DEDUP_REMOVED lines=13> */
.L_x_173:
[----:B------:R-:W-:Y:S05]  /*6c60*/  BSYNC B1 ;  /* 0x0000000000017941 */ /* 0x000fea0003800000 */
.L_x_172:
[----:B---3--:R-:W-:Y:S01]  /*6c70*/  @!P3 IMAD R13, R42, R114, R3 ;  /* 0x000000722a0db224 */ /* 0x008fe200078e0203 */
[----:B------:R-:W-:Y:S04]  /*6c80*/  BSSY B1, `(.L_x_174) ;  /* 0x0000006000017945 */ /* 0x000fe80003800000 */
[----:B------:R3:W-:Y:S01]  /*6c90*/  @!P3 STG.E.U8 desc[UR46][R6.64+0x80], R13 ;  /* 0x0000800d0600b986 */ /* 0x0007e2000c10112e */
[----:B------:R-:W-:Y:S05]  /*6ca0*/  @P2 BRA `(.L_x_175) ;  /* 0x00000000000c2947 */ /* 0x000fea0003800000 */
[----:B------:R-:W5:Y:S02]  /*6cb0*/  LDG.E.U8 R125, desc[UR46][R10.64+0x81] ;  /* 0x0000812e0a7d7981 */ /* 0x000f64000c1e1100 */
[----:B-----5:R-:W-:-:S05]  /*6cc0*/  PRMT R12, R125, 0x8880, RZ ;  /* 0x000088807d0c7816 */ /* 0x020fca00000000ff */
[----:B------:R-:W-:-:S07]  /*6cd0*/  IMAD R3, R12, R115, RZ ;  /* 0x000000730c037224 */ /* 0x000fce00078e02ff */
.L_x_175:
[----:B------:R-:W-:Y:S05]  /*6ce0*/  BSYNC B1 ;  /* 0x0000000000017941 */ /* 0x000fea0003800000 */
.L_x_174:
[----:B------:R-:W-:Y:S01]  /*6cf0*/  @!P2 IMAD R43, R43, R114, R3 ;  /* 0x000000722b2ba224 */ /* 0x000fe200078e0203 */
[----:B------:R-:W-:Y:S04]  /*6d00*/  BSSY B1, `(.L_x_176) ;  /* 0x0000006000017945 */ /* 0x000fe80003800000 */
[----:B------:R0:W-:Y:S01]  /*6d10*/  @!P2 STG.E.U8 desc[UR46][R6.64+0x81], R43 ;  /* 0x0000812b0600a986 */ /* 0x0001e2000c10112e */
[----:B------:R-:W-:Y:S05]  /*6d20*/  @P5 BRA `(.L_x_177) ;  /* 0x00000000000c5947 */ /* 0x000fea0003800000 */
[----:B------:R-:W5:Y:S02]  /*6d30*/  LDG.E.U8 R125, desc[UR46][R8.64+0x88] ;  /* 0x0000882e087d7981 */ /* 0x000f64000c1e1100 */
[----:B-----5:R-:W-:-:S05]  /*6d40*/  PRMT R12, R125, 0x8880, RZ ;  /* 0x000088807d0c7816 */ /* 0x020fca00000000ff */
[----:B------:R-:W-:-:S07]  /*6d50*/  IMAD R3, R12, R115, RZ ;  /* 0x000000730c037224 */ /* 0x000fce00078e02ff */
.L_x_177:
[----:B------:R-:W-:Y:S05]  /*6d60*/  BSYNC B1 ;  /* 0x0000000000017941 */ /* 0x000fea0003800000 */
.L_x_176:
[----:B---3--:R-:W-:Y:S01]  /*6d70*/  @!P5 IMAD R13, R44, R114, R3 ;  /* 0x000000722c0dd224 */ /* 0x008fe200078e0203 */
[----:B------:R-:W-:Y:S04]  /*6d80*/  BSSY B1, `(.L_x_178) ;  /* 0x0000006000017945 */ /* 0x000fe80003800000 */
[----:B------:R3:W-:Y:S01]  /*6d90*/  @!P5 STG.E.U8 desc[UR46][R4.64+0x88], R13 ;  /* 0x0000880d0400d986 */ /* 0x0007e2000c10112e */
[----:B------:R-:W-:Y:S05]  /*6da0*/  @P4 BRA `(.L_x_179) ;  /* 0x00000000000c4947 */ /* 0x000fea0003800000 */
[----:B------:R-:W5:Y:S02]  /*6db0*/  LDG.E.U8 R125, desc[UR46][R8.64+0x89] ;  /* 0x0000892e087d7981 */ /* 0x000f64000c1e1100 */
[----:B-----5:R-:W-:-:S05]  /*6dc0*/  PRMT R12, R125, 0x8880, RZ ;  /* 0x000088807d0c7816 */ /* 0x020fca00000000ff */
[----:B------:R-:W-:-:S07]  /*6dd0*/  IMAD R3, R12, R115, RZ ;  /* 0x000000730c037224 */ /* 0x000fce00078e02ff */
.L_x_179:
[----:B------:R-:W-:Y:S05]  /*6de0*/  BSYNC B1 ;  /* 0x0000000000017941 */ /* 0x000fea0003800000 */
.L_x_178:
        /* <DEDUP_REMOVED lines=13> */
.L_x_181:
[----:B------:R-:W-:Y:S05]  /*6ec0*/  BSYNC B1 ;  /* 0x0000000000017941 */ /* 0x000fea0003800000 */
.L_x_180:
[----:B---3--:R-:W-:Y:S01]  /*6ed0*/  @!P1 IMAD R13, R46, R114, R3 ;  /* 0x000000722e0d9224 */ /* 0x008fe200078e0203 */
[----:B------:R-:W-:Y:S04]  /*6ee0*/  BSSY B1, `(.L_x_182) ;  /* 0x0000006000017945 */ /* 0x000fe80003800000 */
[----:B------:R3:W-:Y:S01]  /*6ef0*/  @!P1 STG.E.U8 desc[UR46][R6.64+0x88], R13 ;  /* 0x0000880d06009986 */ /* 0x0007e2000c10112e */
[----:B------:R-:W-:Y:S05]  /*6f00*/  @P4 BRA `(.L_x_183) ;  /* 0x00000000000c4947 */ /* 0x000fea0003800000 */
[----:B------:R-:W5:Y:S02]  /*6f10*/  LDG.E.U8 R125, desc[UR46][R10.64+0x89] ;  /* 0x0000892e0a7d7981 */ /* 0x000f64000c1e1100 */
[----:B-----5:R-:W-:-:S05]  /*6f20*/  PRMT R12, R125, 0x8880, RZ ;  /* 0x000088807d0c7816 */ /* 0x020fca00000000ff */
[----:B------:R-:W-:-:S07]  /*6f30*/  IMAD R3, R12, R115, RZ ;  /* 0x000000730c037224 */ /* 0x000fce00078e02ff */
.L_x_183:
[----:B------:R-:W-:Y:S05]  /*6f40*/  BSYNC B1 ;  /* 0x0000000000017941 */ /* 0x000fea0003800000 */
.L_x_182:
[----:B------:R-:W-:Y:S01]  /*6f50*/  @!P4 IMAD R47, R47, R114, R3 ;  /* 0x000000722f2fc224 */ /* 0x000fe200078e0203 */
[----:B------:R-:W-:Y:S04]  /*6f60*/  BSSY B1, `(.L_x_184) ;  /* 0x0000006000017945 */ /* 0x000fe80003800000 */
[----:B------:R0:W-:Y:S01]  /*6f70*/  @!P4 STG.E.U8 desc[UR46][R6.64+0x89], R47 ;  /* 0x0000892f0600c986 */ /* 0x0001e2000c10112e */
[----:B------:R-:W-:Y:S05]  /*6f80*/  @P5 BRA `(.L_x_185) ;  /* 0x00000000000c5947 */ /* 0x000fea0003800000 */
[----:B------:R-:W5:Y:S02]  /*6f90*/  LDG.E.U8 R125, desc[UR46][R8.64+0x90] ;  /* 0x0000902e087d7981 */ /* 0x000f64000c1e1100 */
[----:B-----5:R-:W-:-:S05]  /*6fa0*/  PRMT R12, R125, 0x8880, RZ ;  /* 0x000088807d0c7816 */ /* 0x020fca00000000ff */
[----:B------:R-:W-:-:S07]  /*6fb0*/  IMAD R3, R12, R115, RZ ;  /* 0x000000730c037224 */ /* 0x000fce00078e02ff */
.L_x_185:
[----:B------:R-:W-:Y:S05]  /*6fc0*/  BSYNC B1 ;  /* 0x0000000000017941 */ /* 0x000fea0003800000 */
.L_x_184:
[----:B---3--:R-:W-:Y:S01]  /*6fd0*/  @!P5 IMAD R13, R32, R114, R3 ;  /* 0x00000072200dd224 */ /* 0x008fe200078e0203 */
[----:B------:R-:W-:Y:S04]  /*6fe0*/  BSSY B1, `(.L_x_186) ;  /* 0x0000006000017945 */ /* 0x000fe80003800000 */
[----:B------:R3:W-:Y:S01]  /*6ff0*/  @!P5 STG.E.U8 desc[UR46][R4.64+0x90], R13 ;  /* 0x0000900d0400d986 */ /* 0x0007e2000c10112e */
[----:B------:R-:W-:Y:S05]  /*7000*/  @P0 BRA `(.L_x_187) ;  /* 0x00000000000c0947 */ /* 0x000fea0003800000 */
[----:B------:R-:W5:Y:S02]  /*7010*/  LDG.E.U8 R125, desc[UR46][R8.64+0x91] ;  /* 0x0000912e087d7981 */ /* 0x000f64000c1e1100 */
[----:B-----5:R-:W-:-:S05]  /*7020*/  PRMT R12, R125, 0x8880, RZ ;  /* 0x000088807d0c7816 */ /* 0x020fca00000000ff */
[----:B------:R-:W-:-:S07]  /*7030*/  IMAD R3, R12, R115, RZ ;  /* 0x000000730c037224 */ /* 0x000fce00078e02ff */
.L_x_187:
[----:B------:R-:W-:Y:S05]  /*7040*/  BSYNC B1 ;  /* 0x0000000000017941 */ /* 0x000fea0003800000 */
.L_x_186:
        /* <DEDUP_REMOVED lines=13> */
.L_x_189:
[----:B------:R-:W-:Y:S05]  /*7120*/  BSYNC B1 ;  /* 0x0000000000017941 */ /* 0x000fea0003800000 */
.L_x_188:
[----:B---3--:R-:W-:Y:S01]  /*7130*/  @!P3 IMAD R13, R34, R114, R3 ;  /* 0x00000072220db224 */ /* 0x008fe200078e0203 */
[----:B------:R-:W-:Y:S04]  /*7140*/  BSSY B1, `(.L_x_190) ;  /* 0x0000006000017945 */ /* 0x000fe80003800000 */
[----:B------:R3:W-:Y:S01]  /*7150*/  @!P3 STG.E.U8 desc[UR46][R6.64+0x90], R13 ;  /* 0x0000900d0600b986 */ /* 0x0007e2000c10112e */
[----:B------:R-:W-:Y:S05]  /*7160*/  @P2 BRA `(.L_x_191) ;  /* 0x00000000000c2947 */ /* 0x000fea0003800000 */
[----:B------:R-:W5:Y:S02]  /*7170*/  LDG.E.U8 R125, desc[UR46][R10.64+0x91] ;  /* 0x0000912e0a7d7981 */ /* 0x000f64000c1e1100 */
[----:B-----5:R-:W-:-:S05]  /*7180*/  PRMT R12, R125, 0x8880, RZ ;  /* 0x000088807d0c7816 */ /* 0x020fca00000000ff */
[----:B------:R-:W-:-:S07]  /*7190*/  IMAD R3, R12, R115, RZ ;  /* 0x000000730c037224 */ /* 0x000fce00078e02ff */
.L_x_191:
[----:B------:R-:W-:Y:S05]  /*71a0*/  BSYNC B1 ;  /* 0x0000000000017941 */ /* 0x000fea0003800000 */
.L_x_190:
[----:B------:R-:W-:Y:S01]  /*71b0*/  @!P2 IMAD R35, R35, R114, R3 ;  /* 0x000000722323a224 */ /* 0x000fe200078e0203 */
[----:B------:R-:W-:Y:S04]  /*71c0*/  BSSY B1, `(.L_x_192) ;  /* 0x0000006000017945 */ /* 0x000fe80003800000 */
[----:B------:R0:W-:Y:S01]  /*71d0*/  @!P2 STG.E.U8 desc[UR46][R6.64+0x91], R35 ;  /* 0x000091230600a986 */ /* 0x0001e2000c10112e */
[----:B------:R-:W-:Y:S05]  /*71e0*/  @P0 BRA `(.L_x_193) ;  /* 0x00000000000c0947 */ /* 0x000fea0003800000 */
[----:B------:R-:W5:Y:S02]  /*71f0*/  LDG.E.U8 R125, desc[UR46][R8.64+0x98] ;  /* 0x0000982e087d7981 */ /* 0x000f64000c1e1100 */
[----:B-----5:R-:W-:-:S05]  /*7200*/  PRMT R12, R125, 0x8880, RZ ;  /* 0x000088807d0c7816 */ /* 0x020fca00000000ff */
[----:B------:R-:W-:-:S07]  /*7210*/  IMAD R3, R12, R115, RZ ;  /* 0x000000730c037224 */ /* 0x000fce00078e02ff */
.L_x_193:
[----:B------:R-:W-:Y:S05]  /*7220*/  BSYNC B1 ;  /* 0x0000000000017941 */ /* 0x000fea0003800000 */
.L_x_192:
[----:B---3--:R-:W-:Y:S01]  /*7230*/  @!P0 IMAD R13, R36, R114, R3 ;  /* 0x00000072240d8224 */ /* 0x008fe200078e0203 */
[----:B------:R-:W-:Y:S04]  /*7240*/  BSSY B1, `(.L_x_194) ;  /* 0x0000006000017945 */ /* 0x000fe80003800000 */
[----:B------:R3:W-:Y:S01]  /*7250*/  @!P0 STG.E.U8 desc[UR46][R4.64+0x98], R13 ;  /* 0x0000980d04008986 */ /* 0x0007e2000c10112e */
[----:B------:R-:W-:Y:S05]  /*7260*/  @P5 BRA `(.L_x_195) ;  /* 0x00000000000c5947 */ /* 0x000fea0003800000 */
[----:B------:R-:W5:Y:S02]  /*7270*/  LDG.E.U8 R125, desc[UR46][R8.64+0x99] ;  /* 0x0000992e087d7981 */ /* 0x000f64000c1e1100 */
[----:B-----5:R-:W-:-:S05]  /*7280*/  PRMT R12, R125, 0x8880, RZ ;  /* 0x000088807d0c7816 */ /* 0x020fca00000000ff */
[----:B------:R-:W-:-:S07]  /*7290*/  IMAD R3, R12, R115, RZ ;  /* 0x000000730c037224 */ /* 0x000fce00078e02ff */
.L_x_195:
[----:B------:R-:W-:Y:S05]  /*72a0*/  BSYNC B1 ;  /* 0x0000000000017941 */ /* 0x000fea0003800000 */
.L_x_194:
        /* <DEDUP_REMOVED lines=13> */
.L_x_197:
[----:B------:R-:W-:Y:S05]  /*7380*/  BSYNC B1 ;  /* 0x0000000000017941 */ /* 0x000fea0003800000 */
.L_x_196:
[----:B---3--:R-:W-:Y:S01]  /*7390*/  @!P4 IMAD R13, R38, R114, R3 ;  /* 0x00000072260dc224 */ /* 0x008fe200078e0203 */
[----:B------:R-:W-:Y:S04]  /*73a0*/  BSSY B1, `(.L_x_198) ;  /* 0x0000006000017945 */ /* 0x000fe80003800000 */
[----:B------:R3:W-:Y:S01]  /*73b0*/  @!P4 STG.E.U8 desc[UR46][R6.64+0x98], R13 ;  /* 0x0000980d0600c986 */ /* 0x0007e2000c10112e */
[----:B------:R-:W-:Y:S05]  /*73c0*/  @P1 BRA `(.L_x_199) ;  /* 0x00000000000c1947 */ /* 0x000fea0003800000 */
[----:B------:R-:W5:Y:S02]  /*73d0*/  LDG.E.U8 R125, desc[UR46][R10.64+0x99] ;  /* 0x0000992e0a7d7981 */ /* 0x000f64000c1e1100 */
[----:B-----5:R-:W-:-:S05]  /*73e0*/  PRMT R12, R125, 0x8880, RZ ;  /* 0x000088807d0c7816 */ /* 0x020fca00000000ff */
[----:B------:R-:W-:-:S07]  /*73f0*/  IMAD R3, R12, R115, RZ ;  /* 0x000000730c037224 */ /* 0x000fce00078e02ff */
.L_x_199:
[----:B------:R-:W-:Y:S05]  /*7400*/  BSYNC B1 ;  /* 0x0000000000017941 */ /* 0x000fea0003800000 */
.L_x_198:
[----:B------:R-:W-:Y:S01]  /*7410*/  @!P1 IMAD R39, R39, R114, R3 ;  /* 0x0000007227279224 */ /* 0x000fe200078e0203 */
[----:B------:R-:W-:Y:S04]  /*7420*/  BSSY B1, `(.L_x_200) ;  /* 0x0000006000017945 */ /* 0x000fe80003800000 */
[----:B------:R0:W-:Y:S01]  /*7430*/  @!P1 STG.E.U8 desc[UR46][R6.64+0x99], R39 ;  /* 0x0000992706009986 */ /* 0x0001e2000c10112e */
[----:B------:R-:W-:Y:S05]  /*7440*/  @P3 BRA `(.L_x_201) ;  /* 0x00000000000c3947 */ /* 0x000fea0003800000 */
[----:B------:R-:W5:Y:S02]  /*7450*/  LDG.E.U8 R125, desc[UR46][R8.64+0xa0] ;  /* 0x0000a02e087d7981 */ /* 0x000f64000c1e1100 */
[----:B-----5:R-:W-:-:S05]  /*7460*/  PRMT R12, R125, 0x8880, RZ ;  /* 0x000088807d0c7816 */ /* 0x020fca00000000ff */
[----:B------:R-:W-:-:S07]  /*7470*/  IMAD R3, R12, R115, RZ ;  /* 0x000000730c037224 */ /* 0x000fce00078e02ff */
.L_x_201:
[----:B------:R-:W-:Y:S05]  /*7480*/  BSYNC B1 ;  /* 0x0000000000017941 */ /* 0x000fea0003800000 */
.L_x_200:
[----:B---3--:R-:W-:Y:S01]  /*7490*/  @!P3 IMAD R13, R24, R114, R3 ;  /* 0x00000072180db224 */ /* 0x008fe200078e0203 */
[----:B------:R-:W-:Y:S04]  /*74a0*/  BSSY B1, `(.L_x_202) ;  /* 0x0000006000017945 */ /* 0x000fe80003800000 */
[----:B------:R3:W-:Y:S01]  /*74b0*/  @!P3 STG.E.U8 desc[UR46][R4.64+0xa0], R13 ;  /* 0x0000a00d0400b986 */ /* 0x0007e2000c10112e */
[----:B------:R-:W-:Y:S05]  /*74c0*/  @P5 BRA `(.L_x_203) ;  /* 0x00000000000c5947 */ /* 0x000fea0003800000 */
[----:B------:R-:W5:Y:S02]  /*74d0*/  LDG.E.U8 R125, desc[UR46][R8.64+0xa1] ;  /* 0x0000a12e087d7981 */ /* 0x000f64000c1e1100 */
[----:B-----5:R-:W-:-:S05]  /*74e0*/  PRMT R12, R125, 0x8880, RZ ;  /* 0x000088807d0c7816 */ /* 0x020fca00000000ff */
[----:B------:R-:W-:-:S07]  /*74f0*/  IMAD R3, R12, R115, RZ ;  /* 0x000000730c037224 */ /* 0x000fce00078e02ff */
.L_x_203:
[----:B------:R-:W-:Y:S05]  /*7500*/  BSYNC B1 ;  /* 0x0000000000017941 */ /* 0x000fea0003800000 */
.L_x_202:
        /* <DEDUP_REMOVED lines=9> */
[----:B------:R-:W-:Y:S01]  /*75a0*/  ISETP.LT.OR P3, PT, R0, 0x9, !P3 ;  /* 0x000000090000780c */ /* 0x000fe20005f61670 */
[----:B------:R-:W-:-:S12]  /*75b0*/  @P2 BRA `(.L_x_205) ;  /* 0x00000000000c2947 */ /* 0x000fd80003800000 */
[----:B------:R-:W5:Y:S02]  /*75c0*/  LDG.E.U8 R125, desc[UR46][R10.64+0xa0] ;  /* 0x0000a02e0a7d7981 */ /* 0x000f64000c1e1100 */
[----:B-----5:R-:W-:-:S05]  /*75d0*/  PRMT R12, R125, 0x8880, RZ ;  /* 0x000088807d0c7816 */ /* 0x020fca00000000ff */
[----:B------:R-:W-:-:S07]  /*75e0*/  IMAD R3, R12, R115, RZ ;  /* 0x000000730c037224 */ /* 0x000fce00078e02ff */
.L_x_205:
[----:B------:R-:W-:Y:S05]  /*75f0*/  BSYNC B1 ;  /* 0x0000000000017941 */ /* 0x000fea0003800000 */
.L_x_204:
[----:B---3--:R-:W-:Y:S01]  /*7600*/  @!P2 IMAD R13, R26, R114, R3 ;  /* 0x000000721a0da224 */ /* 0x008fe200078e0203 */
[----:B------:R-:W-:Y:S04]  /*7610*/  BSSY B1, `(.L_x_206) ;  /* 0x0000006000017945 */ /* 0x000fe80003800000 */
[----:B------:R3:W-:Y:S01]  /*7620*/  @!P2 STG.E.U8 desc[UR46][R6.64+0xa0], R13 ;  /* 0x0000a00d0600a986 */ /* 0x0007e2000c10112e */
[----:B------:R-:W-:Y:S05]  /*7630*/  @P0 BRA `(.L_x_207) ;  /* 0x00000000000c0947 */ /* 0x000fea0003800000 */
[----:B------:R-:W5:Y:S02]  /*7640*/  LDG.E.U8 R125, desc[UR46][R10.64+0xa1] ;  /* 0x0000a12e0a7d7981 */ /* 0x000f64000c1e1100 */
[----:B-----5:R-:W-:-:S05]  /*7650*/  PRMT R12, R125, 0x8880, RZ ;  /* 0x000088807d0c7816 */ /* 0x020fca00000000ff */
[----:B------:R-:W-:-:S07]  /*7660*/  IMAD R3, R12, R115, RZ ;  /* 0x000000730c037224 */ /* 0x000fce00078e02ff */
.L_x_207:
[----:B------:R-:W-:Y:S05]  /*7670*/  BSYNC B1 ;  /* 0x0000000000017941 */ /* 0x000fea0003800000 */
.L_x_206:
[----:B------:R-:W-:Y:S01]  /*7680*/  @!P0 IMAD R27, R27, R114, R3 ;  /* 0x000000721b1b8224 */ /* 0x000fe200078e0203 */
[----:B------:R-:W-:Y:S04]  /*7690*/  BSSY B1, `(.L_x_208) ;  /* 0x0000006000017945 */ /* 0x000fe80003800000 */
[----:B------:R0:W-:Y:S01]  /*76a0*/  @!P0 STG.E.U8 desc[UR46][R6.64+0xa1], R27 ;  /* 0x0000a11b06008986 */ /* 0x0001e2000c10112e */
[----:B------:R-:W-:Y:S05]  /*76b0*/  @P5 BRA `(.L_x_209) ;  /* 0x00000000000c5947 */ /* 0x000fea0003800000 */
[----:B------:R-:W5:Y:S02]  /*76c0*/  LDG.E.U8 R125, desc[UR46][R8.64+0xa8] ;  /* 0x0000a82e087d7981 */ /* 0x000f64000c1e1100 */
[----:B-----5:R-:W-:-:S05]  /*76d0*/  PRMT R12, R125, 0x8880, RZ ;  /* 0x000088807d0c7816 */ /* 0x020fca00000000ff */
[----:B------:R-:W-:-:S07]  /*76e0*/  IMAD R3, R12, R115, RZ ;  /* 0x000000730c037224 */ /* 0x000fce00078e02ff */
.L_x_209:
[----:B------:R-:W-:Y:S05]  /*76f0*/  BSYNC B1 ;  /* 0x0000000000017941 */ /* 0x000fea0003800000 */
.L_x_208:
[----:B---3--:R-:W-:Y:S01]  /*7700*/  @!P5 IMAD R13, R28, R114, R3 ;  /* 0x000000721c0dd224 */ /* 0x008fe200078e0203 */
[----:B------:R-:W-:Y:S04]  /*7710*/  BSSY B1, `(.L_x_210) ;  /* 0x0000006000017945 */ /* 0x000fe80003800000 */
[----:B------:R3:W-:Y:S01]  /*7720*/  @!P5 STG.E.U8 desc[UR46][R4.64+0xa8], R13 ;  /* 0x0000a80d0400d986 */ /* 0x0007e2000c10112e */
[----:B------:R-:W-:Y:S05]  /*7730*/  @P4 BRA `(.L_x_211) ;  /* 0x00000000000c4947 */ /* 0x000fea0003800000 */
[----:B------:R-:W5:Y:S02]  /*7740*/  LDG.E.U8 R125, desc[UR46][R8.64+0xa9] ;  /* 0x0000a92e087d7981 */ /* 0x000f64000c1e1100 */
[----:B-----5:R-:W-:-:S05]  /*7750*/  PRMT R12, R125, 0x8880, RZ ;  /* 0x000088807d0c7816 */ /* 0x020fca00000000ff */
[----:B------:R-:W-:-:S07]  /*7760*/  IMAD R3, R12, R115, RZ ;  /* 0x000000730c037224 */ /* 0x000fce00078e02ff */
.L_x_211:
[----:B------:R-:W-:Y:S05]  /*7770*/  BSYNC B1 ;  /* 0x0000000000017941 */ /* 0x000fea0003800000 */
.L_x_210:
[----:B------:R-:W-:Y:S01]  /*7780*/  @!P4 IMAD R29, R29, R114, R3 ;  /* 0x000000721d1dc224 */ /* 0x000fe200078e0203 */
[----:B------:R-:W-:Y:S04]  /*7790*/  BSSY B1, `(.L_x_212) ;  /* 0x0000006000017945 */ /* 0x000fe80003800000 */
[----:B------:R0:W-:Y:S01]  /*77a0*/  @!P4 STG.E.U8 desc[UR46][R4.64+0xa9], R29 ;  /* 0x0000a91d0400c986 */ /* 0x0001e2000c10112e */
[----:B------:R-:W-:Y:S05]  /*77b0*/  @P3 BRA `(.L_x_213) ;  /* 0x00000000000c3947 */ /* 0x000fea0003800000 */
[----:B------:R-:W0:Y:S02]  /*77c0*/  LDG.E.U8 R125, desc[UR46][R10.64+0xa8] ;  /* 0x0000a82e0a7d7981 */ /* 0x000e24000c1e1100 */
[----:B0123--:R-:W-:-:S05]  /*77d0*/  PRMT R4, R125, 0x8880, RZ ;  /* 0x000088807d047816 */ /* 0x00ffca00000000ff */
[----:B------:R-:W-:-:S07]  /*77e0*/  IMAD R3, R4, R115, RZ ;  /* 0x0000007304037224 */ /* 0x000fce00078e02ff */
.L_x_213:
[----:B------:R-:W-:Y:S05]  /*77f0*/  BSYNC B1 ;  /* 0x0000000000017941 */ /* 0x000fea0003800000 */
.L_x_212:
[----:B0123--:R-:W-:Y:S01]  /*7800*/  @!P3 IMAD R5, R30, R114, R3 ;  /* 0x000000721e05b224 */ /* 0x00ffe200078e0203 */
[----:B------:R-:W-:Y:S01]  /*7810*/  ISETP.LT.OR P1, PT, R0, 0x9, !P1 ;  /* 0x000000090000780c */ /* 0x000fe20004f21670 */
[----:B------:R-:W-:Y:S03]  /*7820*/  BSSY B1, `(.L_x_214) ;  /* 0x0000006000017945 */ /* 0x000fe60003800000 */
[----:B------:R0:W-:Y:S09]  /*7830*/  @!P3 STG.E.U8 desc[UR46][R6.64+0xa8], R5 ;  /* 0x0000a8050600b986 */ /* 0x0001f2000c10112e */
[----:B------:R-:W-:Y:S05]  /*7840*/  @P1 BRA `(.L_x_215) ;  /* 0x00000000000c1947 */ /* 0x000fea0003800000 */
[----:B------:R-:W2:Y:S02]  /*7850*/  LDG.E.U8 R125, desc[UR46][R10.64+0xa9] ;  /* 0x0000a92e0a7d7981 */ /* 0x000ea4000c1e1100 */
[----:B--2---:R-:W-:-:S05]  /*7860*/  PRMT R0, R125, 0x8880, RZ ;  /* 0x000088807d007816 */ /* 0x004fca00000000ff */
[----:B------:R-:W-:-:S07]  /*7870*/  IMAD R3, R0, R115, RZ ;  /* 0x0000007300037224 */ /* 0x000fce00078e02ff */
.L_x_215:
[----:B------:R-:W-:Y:S05]  /*7880*/  BSYNC B1 ;  /* 0x0000000000017941 */ /* 0x000fea0003800000 */
.L_x_214:
[----:B------:R-:W-:Y:S01]  /*7890*/  IMAD R3, R31, R114, R3 ;  /* 0x000000721f037224 */ /* 0x000fe200078e0203 */
[----:B------:R-:W-:Y:S06]  /*78a0*/  @P1 BRA `(.L_x_216) ;  /* 0x0000001000d81947 */ /* 0x000fec0003800000 */
[----:B------:R1:W-:Y:S01]  /*78b0*/  STG.E.U8 desc[UR46][R6.64+0xa9], R3 ;  /* 0x0000a90306007986 */ /* 0x0003e2000c10112e */
[----:B------:R-:W-:Y:S05]  /*78c0*/  BRA `(.L_x_216) ;  /* 0x0000001000d07947 */ /* 0x000fea0003800000 */
.L_x_39:
[C---:B------:R-:W-:Y:S02]  /*78d0*/  ISETP.GE.AND P1, PT, R19.reuse, 0x1, PT ;  /* 0x000000011300780c */ /* 0x040fe40003f26270 */
[----:B------:R-:W-:Y:S02]  /*78e0*/  ISETP.GE.AND P2, PT, R19, 0x2, PT ;  /* 0x000000021300780c */ /* 0x000fe40003f46270 */
[C---:B------:R-:W-:Y:S02]  /*78f0*/  ISETP.LT.OR P3, PT, R0.reuse, 0x1, !P1 ;  /* 0x000000010000780c */ /* 0x040fe40004f61670 */
[C---:B------:R-:W-:Y:S02]  /*7900*/  ISETP.LT.OR P4, PT, R0.reuse, 0x1, !P2 ;  /* 0x000000010000780c */ /* 0x040fe40005781670 */
[C---:B------:R-:W-:Y:S02]  /*7910*/  ISETP.LT.OR P1, PT, R0.reuse, 0x9, !P1 ;  /* 0x000000090000780c */ /* 0x040fe40004f21670 */
[----:B------:R-:W-:-:S02]  /*7920*/  ISETP.LT.OR P2, PT, R0, 0x9, !P2 ;  /* 0x000000090000780c */ /* 0x000fc40005741670 */
[C---:B------:R-:W-:Y:S02]  /*7930*/  ISETP.GE.AND P5, PT, R19.reuse, 0x9, PT ;  /* 0x000000091300780c */ /* 0x040fe40003fa6270 */
[----:B------:R-:W-:-:S03]  /*7940*/  ISETP.GE.AND P0, PT, R19, 0xa, PT ;  /* 0x0000000a1300780c */ /* 0x000fc60003f06270 */
[-C--:B------:R-:W-:Y:S02]  /*7950*/  @!P3 IMAD R3, R104, R114.reuse, RZ ;  /* 0x000000726803b224 */ /* 0x080fe400078e02ff */
[-C--:B------:R-:W-:Y:S02]  /*7960*/  @!P4 IMAD R105, R105, R114.reuse, RZ ;  /* 0x000000726969c224 */ /* 0x080fe400078e02ff */
[-C--:B------:R-:W-:Y:S01]  /*7970*/  @!P1 IMAD R9, R106, R114.reuse, RZ ;  /* 0x000000726a099224 */ /* 0x080fe200078e02ff */
[----:B------:R0:W-:Y:S01]  /*7980*/  @!P3 STG.E.U8 desc[UR46][R4.64], R3 ;  /* 0x000000030400b986 */ /* 0x0001e2000c10112e */
[C---:B------:R-:W-:Y:S01]  /*7990*/  ISETP.LT.OR P3, PT, R0.reuse, 0x1, !P5 ;  /* 0x000000010000780c */ /* 0x040fe20006f61670 */
[----:B------:R-:W-:Y:S02]  /*79a0*/  @!P2 IMAD R107, R107, R114, RZ ;  /* 0x000000726b6ba224 */ /* 0x000fe400078e02ff */
[----:B------:R-:W-:Y:S01]  /*79b0*/  @!P4 STG.E.U8 desc[UR46][R4.64+0x1], R105 ;  /* 0x000001690400c986 */ /* 0x000fe2000c10112e */
[----:B------:R-:W-:-:S02]  /*79c0*/  ISETP.LT.OR P4, PT, R0, 0x1, !P0 ;  /* 0x000000010000780c */ /* 0x000fc40004781670 */
[C---:B------:R-:W-:Y:S01]  /*79d0*/  ISETP.LT.OR P0, PT, R0.reuse, 0x9, !P0 ;  /* 0x000000090000780c */ /* 0x040fe20004701670 */
[----:B------:R1:W-:Y:S01]  /*79e0*/  @!P1 STG.E.U8 desc[UR46][R6.64], R9 ;  /* 0x0000000906009986 */ /* 0x0003e2000c10112e */
[----:B------:R-:W-:Y:S02]  /*79f0*/  ISETP.LT.OR P1, PT, R0, 0x9, !P5 ;  /* 0x000000090000780c */ /* 0x000fe40006f21670 */
[C---:B------:R-:W-:Y:S01]  /*7a00*/  ISETP.GE.AND P5, PT, R19.reuse, 0x11, PT ;  /* 0x000000111300780c */ /* 0x040fe20003fa6270 */
[----:B------:R-:W-:Y:S01]  /*7a10*/  @!P2 STG.E.U8 desc[UR46][R6.64+0x1], R107 ;  /* 0x0000016b0600a986 */ /* 0x000fe2000c10112e */
[----:B------:R-:W-:Y:S01]  /*7a20*/  ISETP.GE.AND P2, PT, R19, 0x12, PT ;  /* 0x000000121300780c */ /* 0x000fe20003f46270 */
[----:B------:R-:W-:-:S04]  /*7a30*/  @!P3 IMAD R11, R108, R114, RZ ;  /* 0x000000726c0bb224 */ /* 0x000fc800078e02ff */
[-C--:B------:R-:W-:Y:S01]  /*7a40*/  @!P4 IMAD R109, R109, R114.reuse, RZ ;  /* 0x000000726d6dc224 */ /* 0x080fe200078e02ff */
[----:B------:R-:W-:Y:S01]  /*7a50*/  @!P3 STG.E.U8 desc[UR46][R4.64+0x8], R11 ;  /* 0x0000080b0400b986 */ /* 0x000fe2000c10112e */
[C---:B------:R-:W-:Y:S01]  /*7a60*/  ISETP.LT.OR P3, PT, R0.reuse, 0x1, !P5 ;  /* 0x000000010000780c */ /* 0x040fe20006f61670 */
[-C--:B------:R-:W-:Y:S02]  /*7a70*/  @!P0 IMAD R111, R111, R114.reuse, RZ ;  /* 0x000000726f6f8224 */ /* 0x080fe400078e02ff */
[----:B------:R-:W-:Y:S01]  /*7a80*/  @!P4 STG.E.U8 desc[UR46][R4.64+0x9], R109 ;  /* 0x0000096d0400c986 */ /* 0x000fe2000c10112e */
[----:B------:R-:W-:Y:S01]  /*7a90*/  ISETP.LT.OR P4, PT, R0, 0x1, !P2 ;  /* 0x000000010000780c */ /* 0x000fe20005781670 */
[----:B0-----:R-:W-:Y:S01]  /*7aa0*/  @!P1 IMAD R3, R110, R114, RZ ;  /* 0x000000726e039224 */ /* 0x001fe200078e02ff */
[----:B------:R-:W-:Y:S01]  /*7ab0*/  ISETP.LT.OR P2, PT, R0, 0x9, !P2 ;  /* 0x000000090000780c */ /* 0x000fe20005741670 */
[----:B------:R-:W-:Y:S01]  /*7ac0*/  @!P0 STG.E.U8 desc[UR46][R6.64+0x9], R111 ;  /* 0x0000096f06008986 */ /* 0x000fe2000c10112e */
[----:B------:R-:W-:-:S03]  /*7ad0*/  ISETP.GE.AND P0, PT, R19, 0x1a, PT ;  /* 0x0000001a1300780c */ /* 0x000fc60003f06270 */
[----:B------:R0:W-:Y:S01]  /*7ae0*/  @!P1 STG.E.U8 desc[UR46][R6.64+0x8], R3 ;  /* 0x0000080306009986 */ /* 0x0001e2000c10112e */
[----:B------:R-:W-:Y:S01]  /*7af0*/  ISETP.LT.OR P1, PT, R0, 0x9, !P5 ;  /* 0x000000090000780c */ /* 0x000fe20006f21670 */
[----:B-1----:R-:W-:Y:S01]  /*7b00*/  @!P3 IMAD R9, R96, R114, RZ ;  /* 0x000000726009b224 */ /* 0x002fe200078e02ff */
[----:B------:R-:W-:-:S03]  /*7b10*/  ISETP.GE.AND P5, PT, R19, 0x19, PT ;  /* 0x000000191300780c */ /* 0x000fc60003fa6270 */
[-C--:B------:R-:W-:Y:S01]  /*7b20*/  @!P4 IMAD R97, R97, R114.reuse, RZ ;  /* 0x000000726161c224 */ /* 0x080fe200078e02ff */
[----:B------:R-:W-:Y:S01]  /*7b30*/  @!P3 STG.E.U8 desc[UR46][R4.64+0x10], R9 ;  /* 0x000010090400b986 */ /* 0x000fe2000c10112e */
[C---:B------:R-:W-:Y:S01]  /*7b40*/  ISETP.LT.OR P3, PT, R0.reuse, 0x1, !P5 ;  /* 0x000000010000780c */ /* 0x040fe20006f61670 */
[-C--:B------:R-:W-:Y:S02]  /*7b50*/  @!P2 IMAD R99, R99, R114.reuse, RZ ;  /* 0x000000726363a224 */ /* 0x080fe400078e02ff */
[----:B------:R-:W-:Y:S01]  /*7b60*/  @!P4 STG.E.U8 desc[UR46][R4.64+0x11], R97 ;  /* 0x000011610400c986 */ /* 0x000fe2000c10112e */
[----:B------:R-:W-:Y:S02]  /*7b70*/  ISETP.LT.OR P4, PT, R0, 0x1, !P0 ;  /* 0x000000010000780c */ /* 0x000fe40004781670 */
[----:B0-----:R-:W-:Y:S01]  /*7b80*/  @!P1 IMAD R3, R98, R114, RZ ;  /* 0x0000007262039224 */ /* 0x001fe200078e02ff */
[----:B------:R-:W-:Y:S01]  /*7b90*/  @!P2 STG.E.U8 desc[UR46][R6.64+0x11], R99 ;  /* 0x000011630600a986 */ /* 0x000fe2000c10112e */
[----:B------:R-:W-:-:S02]  /*7ba0*/  ISETP.LT.OR P0, PT, R0, 0x9, !P0 ;  /* 0x000000090000780c */ /* 0x000fc40004701670 */
[C---:B------:R-:W-:Y:S01]  /*7bb0*/  ISETP.GE.AND P2, PT, R19.reuse, 0x22, PT ;  /* 0x000000221300780c */ /* 0x040fe20003f46270 */
[----:B------:R0:W-:Y:S01]  /*7bc0*/  @!P1 STG.E.U8 desc[UR46][R6.64+0x10], R3 ;  /* 0x0000100306009986 */ /* 0x0001e2000c10112e */
[----:B------:R-:W-:Y:S01]  /*7bd0*/  ISETP.LT.OR P1, PT, R0, 0x9, !P5 ;  /* 0x000000090000780c */ /* 0x000fe20006f21670 */
[----:B------:R-:W-:Y:S01]  /*7be0*/  @!P3 IMAD R11, R100, R114, RZ ;  /* 0x00000072640bb224 */ /* 0x000fe200078e02ff */
[----:B------:R-:W-:-:S03]  /*7bf0*/  ISETP.GE.AND P5, PT, R19, 0x21, PT ;  /* 0x000000211300780c */ /* 0x000fc60003fa6270 */
[-C--:B------:R-:W-:Y:S01]  /*7c00*/  @!P4 IMAD R101, R101, R114.reuse, RZ ;  /* 0x000000726565c224 */ /* 0x080fe200078e02ff */
[----:B------:R-:W-:Y:S01]  /*7c10*/  @!P3 STG.E.U8 desc[UR46][R4.64+0x18], R11 ;  /* 0x0000180b0400b986 */ /* 0x000fe2000c10112e */
[C---:B------:R-:W-:Y:S02]  /*7c20*/  ISETP.LT.OR P3, PT, R0.reuse, 0x1, !P5 ;  /* 0x000000010000780c */ /* 0x040fe40006f61670 */
[-C--:B------:R-:W-:Y:S01]  /*7c30*/  @!P0 IMAD R103, R103, R114.reuse, RZ ;  /* 0x0000007267678224 */ /* 0x080fe200078e02ff */
        /* <DEDUP_REMOVED lines=87> */
[----:B------:R-:W-:Y:S01]  /*81b0*/  ISETP.LT.OR P2, PT, R0, 0x9, !P2 ;  /* 0x000000090000780c */ /* 0x000fe20005741670 */
[----:B------:R-:W-:Y:S01]  /*81c0*/  @!P0 STG.E.U8 desc[UR46][R6.64+0x49], R79 ;  /* 0x0000494f06008986 */ /* 0x000fe2000c10112e */
[----:B------:R-:W-:-:S03]  /*81d0*/  ISETP.GE.AND P0, PT, R19, 0x5a, PT ;  /* 0x0000005a1300780c */ /* 0x000fc60003f06270 */
[----:B------:R0:W-:Y:S01]  /*81e0*/  @!P1 STG.E.U8 desc[UR46][R6.64+0x48], R3 ;  /* 0x0000480306009986 */ /* 0x0001e2000c10112e */
[-C--:B------:R-:W-:Y:S01]  /*81f0*/  @!P3 IMAD R9, R64, R114.reuse, RZ ;  /* 0x000000724009b224 */ /* 0x080fe200078e02ff */
[C---:B------:R-:W-:Y:S02]  /*8200*/  ISETP.LT.OR P1, PT, R0.reuse, 0x9, !P5 ;  /* 0x000000090000780c */ /* 0x040fe40006f21670 */
[----:B------:R-:W-:Y:S01]  /*8210*/  ISETP.GE.AND P5, PT, R19, 0x59, PT ;  /* 0x000000591300780c */ /* 0x000fe20003fa6270 */
[-C--:B------:R-:W-:Y:S01]  /*8220*/  @!P4 IMAD R65, R65, R114.reuse, RZ ;  /* 0x000000724141c224 */ /* 0x080fe200078e02ff */
[----:B------:R-:W-:Y:S02]  /*8230*/  @!P3 STG.E.U8 desc[UR46][R4.64+0x50], R9 ;  /* 0x000050090400b986 */ /* 0x000fe4000c10112e */
[C---:B------:R-:W-:Y:S01]  /*8240*/  ISETP.LT.OR P3, PT, R0.reuse, 0x1, !P5 ;  /* 0x000000010000780c */ /* 0x040fe20006f61670 */
[----:B------:R-:W-:Y:S01]  /*8250*/  @!P2 IMAD R67, R67, R114, RZ ;  /* 0x000000724343a224 */ /* 0x000fe200078e02ff */
[----:B------:R-:W-:Y:S01]  /*8260*/  @!P4 STG.E.U8 desc[UR46][R4.64+0x51], R65 ;  /* 0x000051410400c986 */ /* 0x000fe2000c10112e */
[----:B------:R-:W-:-:S02]  /*8270*/  ISETP.LT.OR P4, PT, R0, 0x1, !P0 ;  /* 0x000000010000780c */ /* 0x000fc40004781670 */
[----:B------:R-:W-:Y:S01]  /*8280*/  ISETP.LT.OR P0, PT, R0, 0x9, !P0 ;  /* 0x000000090000780c */ /* 0x000fe20004701670 */
[----:B------:R-:W-:Y:S01]  /*8290*/  @!P2 STG.E.U8 desc[UR46][R6.64+0x51], R67 ;  /* 0x000051430600a986 */ /* 0x000fe2000c10112e */
[-C--:B0-----:R-:W-:Y:S01]  /*82a0*/  @!P1 IMAD R3, R66, R114.reuse, RZ ;  /* 0x0000007242039224 */ /* 0x081fe200078e02ff */
[----:B------:R-:W-:Y:S02]  /*82b0*/  ISETP.LT.OR P2, PT, R0, 0x9, !P5 ;  /* 0x000000090000780c */ /* 0x000fe40006f41670 */
[C---:B------:R-:W-:Y:S02]  /*82c0*/  ISETP.GE.AND P5, PT, R19.reuse, 0x62, PT ;  /* 0x000000621300780c */ /* 0x040fe40003fa6270 */
[----:B------:R0:W-:Y:S01]  /*82d0*/  @!P1 STG.E.U8 desc[UR46][R6.64+0x50], R3 ;  /* 0x0000500306009986 */ /* 0x0001e2000c10112e */
[-C--:B------:R-:W-:Y:S01]  /*82e0*/  @!P3 IMAD R11, R68, R114.reuse, RZ ;  /* 0x00000072440bb224 */ /* 0x080fe200078e02ff */
[----:B------:R-:W-:Y:S02]  /*82f0*/  ISETP.GE.AND P1, PT, R19, 0x61, PT ;  /* 0x000000611300780c */ /* 0x000fe40003f26270 */
[----:B------:R-:W-:-:S02]  /*8300*/  @!P4 IMAD R69, R69, R114, RZ ;  /* 0x000000724545c224 */ /* 0x000fc400078e02ff */
[----:B------:R-:W-:Y:S01]  /*8310*/  @!P3 STG.E.U8 desc[UR46][R4.64+0x58], R11 ;  /* 0x0000580b0400b986 */ /* 0x000fe2000c10112e */
[C---:B------:R-:W-:Y:S01]  /*8320*/  ISETP.LT.OR P3, PT, R0.reuse, 0x1, !P1 ;  /* 0x000000010000780c */ /* 0x040fe20004f61670 */
[-C--:B------:R-:W-:Y:S01]  /*8330*/  @!P0 IMAD R71, R71, R114.reuse, RZ ;  /* 0x0000007247478224 */ /* 0x080fe200078e02ff */
[C---:B------:R-:W-:Y:S01]  /*8340*/  ISETP.LT.OR P1, PT, R0.reuse, 0x9, !P1 ;  /* 0x000000090000780c */ /* 0x040fe20004f21670 */
[----:B------:R-:W-:Y:S01]  /*8350*/  @!P4 STG.E.U8 desc[UR46][R4.64+0x59], R69 ;  /* 0x000059450400c986 */ /* 0x000fe2000c10112e */
[----:B------:R-:W-:Y:S01]  /*8360*/  ISETP.LT.OR P4, PT, R0, 0x1, !P5 ;  /* 0x000000010000780c */ /* 0x000fe20006f81670 */
[----:B0-----:R-:W-:Y:S01]  /*8370*/  @!P2 IMAD R3, R70, R114, RZ ;  /* 0x000000724603a224 */ /* 0x001fe200078e02ff */
[----:B------:R-:W-:Y:S01]  /*8380*/  ISETP.LT.OR P5, PT, R0, 0x9, !P5 ;  /* 0x000000090000780c */ /* 0x000fe20006fa1670 */
[----:B------:R-:W-:Y:S01]  /*8390*/  @!P0 STG.E.U8 desc[UR46][R6.64+0x59], R71 ;  /* 0x0000594706008986 */ /* 0x000fe2000c10112e */
[----:B------:R-:W-:-:S03]  /*83a0*/  ISETP.GE.AND P0, PT, R19, 0x6a, PT ;  /* 0x0000006a1300780c */ /* 0x000fc60003f06270 */
[----:B------:R0:W-:Y:S01]  /*83b0*/  @!P2 STG.E.U8 desc[UR46][R6.64+0x58], R3 ;  /* 0x000058030600a986 */ /* 0x0001e2000c10112e */
[----:B------:R-:W-:Y:S01]  /*83c0*/  ISETP.GE.AND P2, PT, R19, 0x69, PT ;  /* 0x000000691300780c */ /* 0x000fe20003f46270 */
[----:B------:R-:W-:-:S04]  /*83d0*/  @!P3 IMAD R9, R56, R114, RZ ;  /* 0x000000723809b224 */ /* 0x000fc800078e02ff */
[-C--:B------:R-:W-:Y:S01]  /*83e0*/  @!P4 IMAD R57, R57, R114.reuse, RZ ;  /* 0x000000723939c224 */ /* 0x080fe200078e02ff */
[----:B------:R-:W-:Y:S01]  /*83f0*/  @!P3 STG.E.U8 desc[UR46][R4.64+0x60], R9 ;  /* 0x000060090400b986 */ /* 0x000fe2000c10112e */
[C---:B------:R-:W-:Y:S01]  /*8400*/  ISETP.LT.OR P3, PT, R0.reuse, 0x1, !P2 ;  /* 0x000000010000780c */ /* 0x040fe20005761670 */
[-C--:B------:R-:W-:Y:S01]  /*8410*/  @!P5 IMAD R59, R59, R114.reuse, RZ ;  /* 0x000000723b3bd224 */ /* 0x080fe200078e02ff */
[C---:B------:R-:W-:Y:S01]  /*8420*/  ISETP.LT.OR P2, PT, R0.reuse, 0x9, !P2 ;  /* 0x000000090000780c */ /* 0x040fe20005741670 */
[----:B------:R-:W-:Y:S01]  /*8430*/  @!P4 STG.E.U8 desc[UR46][R4.64+0x61], R57 ;  /* 0x000061390400c986 */ /* 0x000fe2000c10112e */
[----:B------:R-:W-:Y:S01]  /*8440*/  ISETP.LT.OR P4, PT, R0, 0x1, !P0 ;  /* 0x000000010000780c */ /* 0x000fe20004781670 */
[----:B0-----:R-:W-:Y:S02]  /*8450*/  @!P1 IMAD R3, R58, R114, RZ ;  /* 0x000000723a039224 */ /* 0x001fe400078e02ff */
[----:B------:R-:W-:Y:S01]  /*8460*/  @!P5 STG.E.U8 desc[UR46][R6.64+0x61], R59 ;  /* 0x0000613b0600d986 */ /* 0x000fe2000c10112e */
[----:B------:R-:W-:-:S02]  /*8470*/  ISETP.LT.OR P5, PT, R0, 0x9, !P0 ;  /* 0x000000090000780c */ /* 0x000fc400047a1670 */
[C---:B------:R-:W-:Y:S01]  /*8480*/  ISETP.GE.AND P0, PT, R19.reuse, 0x72, PT ;  /* 0x000000721300780c */ /* 0x040fe20003f06270 */
[----:B------:R0:W-:Y:S01]  /*8490*/  @!P1 STG.E.U8 desc[UR46][R6.64+0x60], R3 ;  /* 0x0000600306009986 */ /* 0x0001e2000c10112e */
[----:B------:R-:W-:Y:S01]  /*84a0*/  ISETP.GE.AND P1, PT, R19, 0x71, PT ;  /* 0x000000711300780c */ /* 0x000fe20003f26270 */
[----:B------:R-:W-:-:S04]  /*84b0*/  @!P3 IMAD R11, R60, R114, RZ ;  /* 0x000000723c0bb224 */ /* 0x000fc800078e02ff */
[-C--:B------:R-:W-:Y:S01]  /*84c0*/  @!P4 IMAD R61, R61, R114.reuse, RZ ;  /* 0x000000723d3dc224 */ /* 0x080fe200078e02ff */
[----:B------:R-:W-:Y:S01]  /*84d0*/  @!P3 STG.E.U8 desc[UR46][R4.64+0x68], R11 ;  /* 0x0000680b0400b986 */ /* 0x000fe2000c10112e */
[C---:B------:R-:W-:Y:S02]  /*84e0*/  ISETP.LT.OR P3, PT, R0.reuse, 0x1, !P1 ;  /* 0x000000010000780c */ /* 0x040fe40004f61670 */
[-C--:B------:R-:W-:Y:S01]  /*84f0*/  @!P5 IMAD R63, R63, R114.reuse, RZ ;  /* 0x000000723f3fd224 */ /* 0x080fe200078e02ff */
[----:B------:R-:W-:Y:S01]  /*8500*/  @!P4 STG.E.U8 desc[UR46][R4.64+0x69], R61 ;  /* 0x0000693d0400c986 */ /* 0x000fe2000c10112e */
[----:B------:R-:W-:Y:S01]  /*8510*/  ISETP.LT.OR P4, PT, R0, 0x1, !P0 ;  /* 0x000000010000780c */ /* 0x000fe20004781670 */
[----:B0-----:R-:W-:Y:S01]  /*8520*/  @!P2 IMAD R3, R62, R114, RZ ;  /* 0x000000723e03a224 */ /* 0x001fe200078e02ff */
[C---:B------:R-:W-:Y:S01]  /*8530*/  ISETP.LT.OR P1, PT, R0.reuse, 0x9, !P1 ;  /* 0x000000090000780c */ /* 0x040fe20004f21670 */
        /* <DEDUP_REMOVED lines=13> */
[----:B------:R-:W-:Y:S01]  /*8610*/  ISETP.LT.OR P5, PT, R0, 0x9, !P5 ;  /* 0x000000090000780c */ /* 0x000fe20006fa1670 */
[----:B------:R-:W-:Y:S01]  /*8620*/  @!P0 STG.E.U8 desc[UR46][R6.64+0x71], R51 ;  /* 0x0000713306008986 */ /* 0x000fe2000c10112e */
[----:B------:R-:W-:-:S02]  /*8630*/  ISETP.GE.AND P0, PT, R19, 0x81, PT ;  /* 0x000000811300780c */ /* 0x000fc40003f06270 */
[----:B------:R-:W-:Y:S01]  /*8640*/  ISETP.LT.OR P2, PT, R0, 0x9, !P2 ;  /* 0x000000090000780c */ /* 0x000fe20005741670 */
[----:B------:R0:W-:Y:S01]  /*8650*/  @!P1 STG.E.U8 desc[UR46][R6.64+0x70], R3 ;  /* 0x0000700306009986 */ /* 0x0001e2000c10112e */
[----:B------:R-:W-:Y:S01]  /*8660*/  ISETP.GE.AND P1, PT, R19, 0x82, PT ;  /* 0x000000821300780c */ /* 0x000fe20003f26270 */
[----:B------:R-:W-:-:S04]  /*8670*/  @!P3 IMAD R53, R53, R114, RZ ;  /* 0x000000723535b224 */ /* 0x000fc800078e02ff */
[-C--:B------:R-:W-:Y:S01]  /*8680*/  @!P4 IMAD R11, R52, R114.reuse, RZ ;  /* 0x00000072340bc224 */ /* 0x080fe200078e02ff */
[----:B------:R-:W-:Y:S01]  /*8690*/  @!P3 STG.E.U8 desc[UR46][R4.64+0x79], R53 ;  /* 0x000079350400b986 */ /* 0x000fe2000c10112e */
[C---:B------:R-:W-:Y:S02]  /*86a0*/  ISETP.LT.OR P3, PT, R0.reuse, 0x1, !P0 ;  /* 0x000000010000780c */ /* 0x040fe40004761670 */
[C---:B------:R-:W-:Y:S01]  /*86b0*/  ISETP.LT.OR P0, PT, R0.reuse, 0x9, !P0 ;  /* 0x000000090000780c */ /* 0x040fe20004701670 */
[----:B------:R-:W-:Y:S01]  /*86c0*/  @!P4 STG.E.U8 desc[UR46][R4.64+0x78], R11 ;  /* 0x0000780b0400c986 */ /* 0x000fe2000c10112e */
[----:B------:R-:W-:Y:S01]  /*86d0*/  ISETP.LT.OR P4, PT, R0, 0x1, !P1 ;  /* 0x000000010000780c */ /* 0x000fe20004f81670 */
[-C--:B0-----:R-:W-:Y:S01]  /*86e0*/  @!P5 IMAD R3, R54, R114.reuse, RZ ;  /* 0x000000723603d224 */ /* 0x081fe200078e02ff */
[----:B------:R-:W-:Y:S01]  /*86f0*/  ISETP.LT.OR P1, PT, R0, 0x9, !P1 ;  /* 0x000000090000780c */ /* 0x000fe20004f21670 */
[----:B------:R-:W-:-:S03]  /*8700*/  @!P2 IMAD R55, R55, R114, RZ ;  /* 0x000000723737a224 */ /* 0x000fc600078e02ff */
[----:B------:R0:W-:Y:S01]  /*8710*/  @!P5 STG.E.U8 desc[UR46][R6.64+0x78], R3 ;  /* 0x000078030600d986 */ /* 0x0001e2000c10112e */
[C---:B------:R-:W-:Y:S02]  /*8720*/  ISETP.GE.AND P5, PT, R19.reuse, 0x89, PT ;  /* 0x000000891300780c */ /* 0x040fe40003fa6270 */
[-C--:B------:R-:W-:Y:S01]  /*8730*/  @!P3 IMAD R9, R40, R114.reuse, RZ ;  /* 0x000000722809b224 */ /* 0x080fe200078e02ff */
[----:B------:R-:W-:Y:S01]  /*8740*/  @!P2 STG.E.U8 desc[UR46][R6.64+0x79], R55 ;  /* 0x000079370600a986 */ /* 0x000fe2000c10112e */
[----:B------:R-:W-:Y:S02]  /*8750*/  ISETP.GE.AND P2, PT, R19, 0x8a, PT ;  /* 0x0000008a1300780c */ /* 0x000fe40003f46270 */
[-C--:B------:R-:W-:Y:S01]  /*8760*/  @!P4 IMAD R41, R41, R114.reuse, RZ ;  /* 0x000000722929c224 */ /* 0x080fe200078e02ff */
        /* <DEDUP_REMOVED lines=56> */
[----:B------:R1:W-:Y:S01]  /*8af0*/  @!P3 STG.E.U8 desc[UR46][R4.64+0xa0], R9 ;  /* 0x0000a0090400b986 */ /* 0x0003e2000c10112e */
[C---:B------:R-:W-:Y:S01]  /*8b00*/  ISETP.LT.OR P3, PT, R0.reuse, 0x1, !P5 ;  /* 0x000000010000780c */ /* 0x040fe20006f61670 */
[-C--:B------:R-:W-:Y:S01]  /*8b10*/  @!P0 IMAD R27, R27, R114.reuse, RZ ;  /* 0x000000721b1b8224 */ /* 0x080fe200078e02ff */
[C---:B------:R-:W-:Y:S01]  /*8b20*/  ISETP.LT.OR P5, PT, R0.reuse, 0x9, !P5 ;  /* 0x000000090000780c */ /* 0x040fe20006fa1670 */
[----:B------:R2:W-:Y:S01]  /*8b30*/  @!P4 STG.E.U8 desc[UR46][R4.64+0xa1], R25 ;  /* 0x0000a1190400c986 */ /* 0x0005e2000c10112e */
[----:B------:R-:W-:Y:S01]  /*8b40*/  ISETP.LT.OR P4, PT, R0, 0x1, !P2 ;  /* 0x000000010000780c */ /* 0x000fe20005781670 */
[-C--:B0-----:R-:W-:Y:S01]  /*8b50*/  @!P1 IMAD R3, R26, R114.reuse, RZ ;  /* 0x000000721a039224 */ /* 0x081fe200078e02ff */
[----:B------:R-:W-:Y:S01]  /*8b60*/  ISETP.LT.OR P2, PT, R0, 0x9, !P2 ;  /* 0x000000090000780c */ /* 0x000fe20005741670 */
[----:B------:R2:W-:Y:S04]  /*8b70*/  @!P0 STG.E.U8 desc[UR46][R6.64+0xa1], R27 ;  /* 0x0000a11b06008986 */ /* 0x0005e8000c10112e */
[----:B------:R2:W-:Y:S02]  /*8b80*/  @!P1 STG.E.U8 desc[UR46][R6.64+0xa0], R3 ;  /* 0x0000a00306009986 */ /* 0x0005e4000c10112e */
[----:B-1----:R-:W-:-:S02]  /*8b90*/  @!P3 IMAD R9, R28, R114, RZ ;  /* 0x000000721c09b224 */ /* 0x002fc400078e02ff */
[-C--:B------:R-:W-:Y:S02]  /*8ba0*/  @!P5 IMAD R11, R30, R114.reuse, RZ ;  /* 0x000000721e0bd224 */ /* 0x080fe400078e02ff */
[-C--:B------:R-:W-:Y:S01]  /*8bb0*/  @!P4 IMAD R29, R29, R114.reuse, RZ ;  /* 0x000000721d1dc224 */ /* 0x080fe200078e02ff */
[----:B------:R2:W-:Y:S01]  /*8bc0*/  @!P3 STG.E.U8 desc[UR46][R4.64+0xa8], R9 ;  /* 0x0000a8090400b986 */ /* 0x0005e2000c10112e */
[----:B------:R-:W-:-:S03]  /*8bd0*/  @!P2 IMAD R31, R31, R114, RZ ;  /* 0x000000721f1fa224 */ /* 0x000fc600078e02ff */
[----:B------:R2:W-:Y:S04]  /*8be0*/  @!P4 STG.E.U8 desc[UR46][R4.64+0xa9], R29 ;  /* 0x0000a91d0400c986 */ /* 0x0005e8000c10112e */
[----:B------:R2:W-:Y:S04]  /*8bf0*/  @!P5 STG.E.U8 desc[UR46][R6.64+0xa8], R11 ;  /* 0x0000a80b0600d986 */ /* 0x0005e8000c10112e */
[----:B------:R2:W-:Y:S02]  /*8c00*/  @!P2 STG.E.U8 desc[UR46][R6.64+0xa9], R31 ;  /* 0x0000a91f0600a986 */ /* 0x0005e4000c10112e */
.L_x_216:
[----:B------:R-:W-:Y:S05]  /*8c10*/  BSYNC B0 ;  /* 0x0000000000007941 */ /* 0x000fea0003800000 */
.L_x_38:
[----:B0-2---:R-:W2:Y:S01]  /*8c20*/  LDL.64 R4, [R1] ;  /* 0x0000000001047983 */ /* 0x005ea20000100a00 */
[----:B------:R-:W-:Y:S01]  /*8c30*/  ULDC.64 UR4, c[0x0][0x650] ;  /* 0x0001940000047ab9 */ /* 0x000fe20000000a00 */
[----:B------:R-:W-:Y:S02]  /*8c40*/  IMAD.U32 R0, RZ, RZ, UR45 ;  /* 0x0000002dff007e24 */ /* 0x000fe4000f8e00ff */
[----:B------:R-:W-:Y:S02]  /*8c50*/  IMAD.MOV.U32 R22, RZ, RZ, -0x1 ;  /* 0xffffffffff167424 */ /* 0x000fe400078e00ff */
[----:B------:R0:W-:Y:S01]  /*8c60*/  SYNCS.ARRIVE.TRANS64.A1T0 RZ, [R0+UR41], RZ ;  /* 0x000000ff00ff79a7 */ /* 0x0001e20008100029 */
[----:B------:R-:W-:Y:S02]  /*8c70*/  IMAD.MOV.U32 R19, RZ, RZ, -0x1 ;  /* 0xffffffffff137424 */ /* 0x000fe400078e00ff */
[----:B------:R-:W-:Y:S01]  /*8c80*/  IMAD.MOV.U32 R18, RZ, RZ, -0x1 ;  /* 0xffffffffff127424 */ /* 0x000fe200078e00ff */
[----:B0-----:R-:W-:-:S02]  /*8c90*/  PRMT R0, RZ, 0x7610, R0 ;  /* 0x00007610ff007816 */ /* 0x001fc40000000000 */
[----:B--2---:R-:W-:-:S05]  /*8ca0*/  LEA R16, P0, R4, R16, 0x1 ;  /* 0x0000001004107211 */ /* 0x004fca00078008ff */
[----:B------:R-:W-:Y:S01]  /*8cb0*/  IMAD.X R17, R122, 0x1, R17, P0 ;  /* 0x000000017a117824 */ /* 0x000fe200000e0611 */
[----:B------:R-:W-:-:S04]  /*8cc0*/  ISETP.GE.U32.AND P0, PT, R16, UR4, PT ;  /* 0x0000000410007c0c */ /* 0x000fc8000bf06070 */
[----:B------:R-:W-:-:S13]  /*8cd0*/  ISETP.GE.U32.AND.EX P0, PT, R17, UR5, PT, P0 ;  /* 0x0000000511007c0c */ /* 0x000fda000bf06100 */
[----:B------:R-:W-:Y:S05]  /*8ce0*/  @P0 BRA `(.L_x_217) ;  /* 0x0000000400500947 */ /* 0x000fea0003800000 */
[----:B------:R-:W0:Y:S01]  /*8cf0*/  LDC.64 R10, c[0x0][0x628] ;  /* 0x00018a00ff0a7b82 */ /* 0x000e220000000a00 */
[----:B------:R-:W2:Y:S01]  /*8d00*/  S2R R19, SR_CTAID.X ;  /* 0x0000000000137919 */ /* 0x000ea20000002500 */
[----:B------:R-:W-:Y:S02]  /*8d10*/  IMAD.MOV.U32 R8, RZ, RZ, R16 ;  /* 0x000000ffff087224 */ /* 0x000fe400078e0010 */
[----:B------:R-:W-:Y:S01]  /*8d20*/  IMAD.MOV.U32 R9, RZ, RZ, R17 ;  /* 0x000000ffff097224 */ /* 0x000fe200078e0011 */
[----:B------:R-:W3:Y:S03]  /*8d30*/  S2R R20, SR_CTAID.Y ;  /* 0x0000000000147919 */ /* 0x000ee60000002600 */
[----:B------:R-:W1:Y:S08]  /*8d40*/  LDC R0, c[0x0][0x630] ;  /* 0x00018c00ff007b82 */ /* 0x000e700000000800 */
[----:B------:R-:W1:Y:S01]  /*8d50*/  LDC.64 R14, c[0x0][0x620] ;  /* 0x00018800ff0e7b82 */ /* 0x000e620000000a00 */
[----:B0-----:R-:W-:-:S04]  /*8d60*/  ISETP.NE.U32.AND P0, PT, R10, RZ, PT ;  /* 0x000000ff0a00720c */ /* 0x001fc80003f05070 */
[----:B------:R-:W-:-:S13]  /*8d70*/  ISETP.NE.AND.EX P0, PT, R11, RZ, PT, P0 ;  /* 0x000000ff0b00720c */ /* 0x000fda0003f05300 */
[----:B-123--:R-:W-:Y:S05]  /*8d80*/  @!P0 BRA `(.L_x_218) ;  /* 0x0000000000288947 */ /* 0x00efea0003800000 */
[----:B------:R-:W0:Y:S02]  /*8d90*/  LDC R3, c[0x0][0x634] ;  /* 0x00018d00ff037b82 */ /* 0x000e240000000800 */
[----:B0-----:R-:W-:-:S05]  /*8da0*/  IADD3 R3, P0, R16, R3, RZ ;  /* 0x0000000310037210 */ /* 0x001fca0007f1e0ff */
[----:B------:R-:W-:-:S04]  /*8db0*/  IMAD.X R13, RZ, RZ, R17, P0 ;  /* 0x000000ffff0d7224 */ /* 0x000fc800000e0611 */
[----:B------:R-:W-:-:S04]  /*8dc0*/  IMAD.WIDE.U32 R4, R13, R10, RZ ;  /* 0x0000000a0d047225 */ /* 0x000fc800078e00ff */
[----:B----4-:R-:W-:-:S04]  /*8dd0*/  IMAD.WIDE.U32 R6, P0, R3, R11, R4 ;  /* 0x0000000b03067225 */ /* 0x010fc80007800004 */
[----:B------:R-:W-:-:S04]  /*8de0*/  IMAD.WIDE.U32 R4, R3, R10, RZ ;  /* 0x0000000a03047225 */ /* 0x000fc800078e00ff */
[----:B------:R-:W-:Y:S01]  /*8df0*/  IMAD.X R9, RZ, RZ, RZ, P0 ;  /* 0x000000ffff097224 */ /* 0x000fe200000e06ff */
[----:B------:R-:W-:Y:S01]  /*8e00*/  IADD3 RZ, P0, R5, R6, RZ ;  /* 0x0000000605ff7210 */ /* 0x000fe20007f1e0ff */
[----:B------:R-:W-:-:S04]  /*8e10*/  IMAD.MOV.U32 R8, RZ, RZ, R7 ;  /* 0x000000ffff087224 */ /* 0x000fc800078e0007 */
[----:B------:R-:W-:-:S08]  /*8e20*/  IMAD.WIDE.U32.X R8, R13, R11, R8, P0 ;  /* 0x0000000b0d087225 */ /* 0x000fd000000e0408 */
.L_x_218:
[-CC-:B------:R-:W-:Y:S01]  /*8e30*/  SHF.R.U64 R18, R8, R0.reuse, R9.reuse ;  /* 0x0000000008127219 */ /* 0x180fe20000001209 */
[----:B------:R-:W0:Y:S01]  /*8e40*/  LDC.64 R24, c[0x0][0x640] ;  /* 0x00019000ff187b82 */ /* 0x000e220000000a00 */
[----:B------:R-:W-:Y:S01]  /*8e50*/  SHF.R.U32.HI R0, RZ, R0, R9 ;  /* 0x00000000ff007219 */ /* 0x000fe20000011609 */
[----:B------:R-:W-:Y:S01]  /*8e60*/  ULDC UR4, c[0x0][0x150] ;  /* 0x0000540000047ab9 */ /* 0x000fe20000000800 */
[----:B------:R-:W-:Y:S02]  /*8e70*/  IADD3 R3, P0, RZ, -R18, RZ ;  /* 0x80000012ff037210 */ /* 0x000fe40007f1e0ff */
[----:B----4-:R-:W-:-:S03]  /*8e80*/  I2FP.F32.U32 R7, R19 ;  /* 0x0000001300077245 */ /* 0x010fc60000201000 */
[----:B------:R-:W1:Y:S01]  /*8e90*/  LDC R6, c[0x0][0x618] ;  /* 0x00018600ff067b82 */ /* 0x000e620000000800 */
[----:B------:R-:W-:Y:S02]  /*8ea0*/  IMAD.X R5, RZ, RZ, ~R0, P0 ;  /* 0x000000ffff057224 */ /* 0x000fe400000e0e00 */
[----:B------:R-:W-:Y:S01]  /*8eb0*/  FMUL R7, R7, UR4 ;  /* 0x0000000407077c20 */ /* 0x000fe20008400000 */
[----:B------:R-:W-:Y:S01]  /*8ec0*/  ULDC UR4, c[0x0][0x154] ;  /* 0x0000550000047ab9 */ /* 0x000fe20000000800 */
[-C--:B------:R-:W-:Y:S02]  /*8ed0*/  IMAD R0, R5, R14.reuse, RZ ;  /* 0x0000000e05007224 */ /* 0x080fe400078e02ff */
[C---:B------:R-:W-:Y:S01]  /*8ee0*/  IMAD.WIDE.U32 R4, R3.reuse, R14, R16 ;  /* 0x0000000e03047225 */ /* 0x040fe200078e0010 */
[----:B------:R-:W2:Y:S01]  /*8ef0*/  LDC R8, c[0x0][0x608] ;  /* 0x00018200ff087b82 */ /* 0x000ea20000000800 */
[----:B------:R-:W3:Y:S02]  /*8f00*/  F2I.U32.TRUNC.NTZ R7, R7 ;  /* 0x0000000700077305 */ /* 0x000ee4000020f000 */
[----:B------:R-:W-:-:S04]  /*8f10*/  IMAD R3, R3, R15, R0 ;  /* 0x0000000f03037224 */ /* 0x000fc800078e0200 */
[----:B------:R-:W-:Y:S01]  /*8f20*/  IMAD.IADD R3, R5, 0x1, R3 ;  /* 0x0000000105037824 */ /* 0x000fe200078e0203 */
[----:B------:R-:W4:Y:S01]  /*8f30*/  LDC R22, c[0x0][0x658] ;  /* 0x00019600ff167b82 */ /* 0x000f220000000800 */
[----:B------:R-:W-:Y:S02]  /*8f40*/  I2FP.F32.U32 R5, R20 ;  /* 0x0000001400057245 */ /* 0x000fe40000201000 */
[----:B0-----:R-:W-:-:S04]  /*8f50*/  ISETP.NE.U32.AND P0, PT, R24, RZ, PT ;  /* 0x000000ff1800720c */ /* 0x001fc80003f05070 */
[----:B------:R-:W-:Y:S01]  /*8f60*/  ISETP.NE.AND.EX P0, PT, R25, RZ, PT, P0 ;  /* 0x000000ff1900720c */ /* 0x000fe20003f05300 */
[----:B------:R-:W0:Y:S01]  /*8f70*/  LDC R0, c[0x0][0x144] ;  /* 0x00005100ff007b82 */ /* 0x000e220000000800 */
[-C--:B-1----:R-:W-:Y:S01]  /*8f80*/  SHF.R.U64 R10, R4, R6.reuse, R3 ;  /* 0x00000006040a7219 */ /* 0x082fe20000001203 */
[----:B---3--:R-:W-:Y:S01]  /*8f90*/  IMAD.MOV R7, RZ, RZ, -R7 ;  /* 0x000000ffff077224 */ /* 0x008fe200078e0a07 */
[----:B------:R-:W-:Y:S01]  /*8fa0*/  SHF.R.U32.HI R3, RZ, R6, R3 ;  /* 0x00000006ff037219 */ /* 0x000fe20000011603 */
[----:B------:R-:W-:-:S04]  /*8fb0*/  FMUL R6, R5, UR4 ;  /* 0x0000000405067c20 */ /* 0x000fc80008400000 */
[----:B------:R-:W1:Y:S01]  /*8fc0*/  LDC R15, c[0x0][0x148] ;  /* 0x00005200ff0f7b82 */ /* 0x000e620000000800 */
[----:B------:R3:W0:Y:S01]  /*8fd0*/  F2I.U32.TRUNC.NTZ R14, R6 ;  /* 0x00000006000e7305 */ /* 0x000622000020f000 */
[-CC-:B--2---:R-:W-:Y:S02]  /*8fe0*/  SHF.R.U64 R12, R10, R8.reuse, R3.reuse ;  /* 0x000000080a0c7219 */ /* 0x184fe40000001203 */
[----:B------:R-:W-:-:S04]  /*8ff0*/  SHF.R.U32.HI R3, RZ, R8, R3 ;  /* 0x00000008ff037219 */ /* 0x000fc80000011603 */
[----:B------:R-:W2:Y:S01]  /*9000*/  LDC R21, c[0x0][0x600] ;  /* 0x00018000ff157b82 */ /* 0x000ea20000000800 */
[-CC-:B----4-:R-:W-:Y:S02]  /*9010*/  SHF.R.U64 R13, R12, R22.reuse, R3.reuse ;  /* 0x000000160c0d7219 */ /* 0x190fe40000001203 */
[----:B------:R-:W-:-:S03]  /*9020*/  SHF.R.U32.HI R5, RZ, R22, R3 ;  /* 0x00000016ff057219 */ /* 0x000fc60000011603 */
[----:B------:R-:W-:Y:S02]  /*9030*/  IMAD.MOV.U32 R4, RZ, RZ, R13 ;  /* 0x000000ffff047224 */ /* 0x000fe400078e000d */
[----:B------:R-:W4:Y:S01]  /*9040*/  LDC R26, c[0x0][0x648] ;  /* 0x00019200ff1a7b82 */ /* 0x000f220000000800 */
[----:B0-----:R-:W-:-:S07]  /*9050*/  IMAD R22, R0, R7, R19 ;  /* 0x0000000700167224 */ /* 0x001fce00078e0213 */
[----:B------:R-:W0:Y:S08]  /*9060*/  LDC R27, c[0x0][0x638] ;  /* 0x00018e00ff1b7b82 */ /* 0x000e300000000800 */
[----:B------:R-:W0:Y:S01]  /*9070*/  LDC R28, c[0x0][0x610] ;  /* 0x00018400ff1c7b82 */ /* 0x000e220000000800 */
[----:B-1-3--:R-:W-:Y:S05]  /*9080*/  @!P0 BRA `(.L_x_219) ;  /* 0x0000000000288947 */ /* 0x00afea0003800000 */
[----:B------:R-:W1:Y:S02]  /*9090*/  LDC R0, c[0x0][0x64c] ;  /* 0x00019300ff007b82 */ /* 0x000e640000000800 */
[----:B-1----:R-:W-:-:S05]  /*90a0*/  IADD3 R3, P0, R13, R0, RZ ;  /* 0x000000000d037210 */ /* 0x002fca0007f1e0ff */
        /* <DEDUP_REMOVED lines=8> */
.L_x_219:
[----:B------:R-:W-:Y:S01]  /*9130*/  ISETP.NE.AND P0, PT, R2, 0x1, PT ;  /* 0x000000010200780c */ /* 0x000fe20003f05270 */
[----:B------:R-:W-:Y:S01]  /*9140*/  IMAD.MOV R14, RZ, RZ, -R14 ;  /* 0x000000ffff0e7224 */ /* 0x000fe200078e0a0e */
[----:B----4-:R-:W-:Y:S01]  /*9150*/  SHF.R.U64 R0, R4, R26, R5 ;  /* 0x0000001a04007219 */ /* 0x010fe20000001205 */
[----:B--2---:R-:W-:Y:S01]  /*9160*/  VIADD R5, R21, 0xffffffff ;  /* 0xffffffff15057836 */ /* 0x004fe20000000000 */
[----:B------:R-:W-:-:S03]  /*9170*/  LOP3.LUT R3, R12, R123, RZ, 0xc0, !PT ;  /* 0x0000007b0c037212 */ /* 0x000fc600078ec0ff */
[----:B------:R-:W-:Y:S01]  /*9180*/  IMAD.MOV R4, RZ, RZ, -R0 ;  /* 0x000000ffff047224 */ /* 0x000fe200078e0a00 */
[----:B------:R-:W-:Y:S01]  /*9190*/  LOP3.LUT R5, R10, R5, RZ, 0xc0, !PT ;  /* 0x000000050a057212 */ /* 0x000fe200078ec0ff */
[----:B------:R-:W-:Y:S02]  /*91a0*/  IMAD R3, R120, R0, R3 ;  /* 0x0000000078037224 */ /* 0x000fe400078e0203 */
[----:B0-----:R-:W-:Y:S02]  /*91b0*/  IMAD R0, R4, R27, R13 ;  /* 0x0000001b04007224 */ /* 0x001fe400078e020d */
[----:B------:R-:W-:Y:S02]  /*91c0*/  @P0 IMAD R22, R15, R14, R20 ;  /* 0x0000000e0f160224 */ /* 0x000fe400078e0214 */
[----:B------:R-:W-:Y:S02]  /*91d0*/  IMAD.MOV.U32 R4, RZ, RZ, 0x1 ;  /* 0x00000001ff047424 */ /* 0x000fe400078e00ff */
[----:B------:R-:W-:-:S02]  /*91e0*/  IMAD R22, R3, R28, R22 ;  /* 0x0000001c03167224 */ /* 0x000fc400078e0216 */
[----:B------:R-:W-:Y:S01]  /*91f0*/  IMAD R3, R0, R21, R5 ;  /* 0x0000001500037224 */ /* 0x000fe200078e0205 */
[----:B------:R-:W-:-:S04]  /*9200*/  PRMT R0, R4, 0x7610, R0 ;  /* 0x0000761004007816 */ /* 0x000fc80000000000 */
[----:B------:R-:W-:Y:S02]  /*9210*/  SEL R19, R3, R22, !P0 ;  /* 0x0000001603137207 */ /* 0x000fe40004000000 */
[----:B------:R-:W-:-:S07]  /*9220*/  SEL R22, R22, R3, !P0 ;  /* 0x0000000316167207 */ /* 0x000fce0004000000 */
.L_x_217:
[----:B------:R-:W-:Y:S02]  /*9230*/  LOP3.LUT P0, RZ, R0, 0xff, RZ, 0xc0, !PT ;  /* 0x000000ff00ff7812 */ /* 0x000fe4000780c0ff */
[----:B------:R-:W-:-:S11]  /*9240*/  LOP3.LUT R126, R126, 0x1, RZ, 0x3c, !PT ;  /* 0x000000017e7e7812 */ /* 0x000fd600078e3cff */
[----:B------:R-:W-:Y:S05]  /*9250*/  @P0 BRA `(.L_x_220) ;  /* 0xffffff84004c0947 */ /* 0x000fea000383ffff */
[----:B------:R-:W-:Y:S05]  /*9260*/  EXIT ;  /* 0x000000000000794d */ /* 0x000fea0003800000 */
.L_x_17:
[----:B------:R-:W-:-:S08]  /*9270*/  ISETP.NE.AND P0, PT, R14, RZ, PT ;  /* 0x000000ff0e00720c */ /* 0x000fd00003f05270 */
[----:B0-----:R-:W0:-:S00]  /*9280*/  USETMAXREG.DEALLOC.CTAPOOL 0x28 ;  /* 0x00000028000079c8 */ /* 0x001e0000080e0500 */
[----:B------:R-:W-:Y:S05]  /*9290*/  @P0 EXIT ;  /* 0x000000000000094d */ /* 0x000fea0003800000 */
[----:B0-----:R-:W-:Y:S01]  /*92a0*/  LOP3.LUT P0, RZ, R8, 0xff, RZ, 0xc0, !PT ;  /* 0x000000ff08ff7812 */ /* 0x001fe2000780c0ff */
[----:B------:R-:W-:Y:S02]  /*92b0*/  IMAD.MOV.U32 R3, RZ, RZ, 0x1 ;  /* 0x00000001ff037424 */ /* 0x000fe400078e00ff */
[----:B------:R-:W-:-:S10]  /*92c0*/  IMAD.MOV.U32 R8, RZ, RZ, RZ ;  /* 0x000000ffff087224 */ /* 0x000fd400078e00ff */
[----:B------:R-:W-:Y:S05]  /*92d0*/  @!P0 BRA `(.L_x_221) ;  /* 0x0000000c00348947 */ /* 0x000fea0003800000 */
[----:B------:R-:W0:Y:S01]  /*92e0*/  S2R R10, SR_CgaCtaId ;  /* 0x00000000000a7919 */ /* 0x000e220000008800 */
[----:B------:R-:W-:Y:S01]  /*92f0*/  LOP3.LUT P0, RZ, R5, 0x1f, RZ, 0xc0, !PT ;  /* 0x0000001f05ff7812 */ /* 0x000fe2000780c0ff */
[----:B------:R-:W-:Y:S01]  /*9300*/  IMAD.MOV.U32 R5, RZ, RZ, 0x2c00 ;  /* 0x00002c00ff057424 */ /* 0x000fe200078e00ff */
[----:B------:R-:W-:Y:S01]  /*9310*/  ULDC UR5, c[0x0][0x658] ;  /* 0x0001960000057ab9 */ /* 0x000fe20000000800 */
[----:B------:R-:W-:Y:S01]  /*9320*/  UMOV UR6, 0xffffffff ;  /* 0xffffffff00067882 */ /* 0x000fe20000000000 */
[----:B------:R-:W-:Y:S01]  /*9330*/  BSSY B0, `(.L_x_221) ;  /* 0x00000c7000007945 */ /* 0x000fe20003800000 */
[----:B------:R-:W-:Y:S01]  /*9340*/  USHF.L.U32 UR6, UR6, UR5, URZ ;  /* 0x0000000506067299 */ /* 0x000fe2000800063f */
[C---:B------:R-:W-:Y:S01]  /*9350*/  ISETP.NE.AND P2, PT, R4.reuse, RZ, PT ;  /* 0x000000ff0400720c */ /* 0x040fe20003f45270 */
[----:B------:R-:W-:Y:S01]  /*9360*/  IMAD.MOV.U32 R11, RZ, RZ, 0x1 ;  /* 0x00000001ff0b7424 */ /* 0x000fe200078e00ff */
[----:B------:R-:W-:Y:S01]  /*9370*/  ISETP.NE.OR P0, PT, R4, RZ, !P0 ;  /* 0x000000ff0400720c */ /* 0x000fe20004705670 */
[----:B------:R-:W-:Y:S01]  /*9380*/  IMAD.MOV.U32 R3, RZ, RZ, 0x1 ;  /* 0x00000001ff037424 */ /* 0x000fe200078e00ff */
[----:B------:R-:W-:Y:S01]  /*9390*/  LOP3.LUT R9, R23, 0x2, RZ, 0xfc, !PT ;  /* 0x0000000217097812 */ /* 0x000fe200078efcff */
[----:B------:R-:W-:Y:S01]  /*93a0*/  IMAD.MOV.U32 R8, RZ, RZ, RZ ;  /* 0x000000ffff087224 */ /* 0x000fe200078e00ff */
[----:B------:R-:W-:Y:S01]  /*93b0*/  ULDC UR4, c[0x0][0x600] ;  /* 0x0001800000047ab9 */ /* 0x000fe20000000800 */
[----:B------:R-:W-:Y:S01]  /*93c0*/  UMOV UR7, 0x1 ;  /* 0x0000000100077882 */ /* 0x000fe20000000000 */
[----:B------:R-:W-:-:S02]  /*93d0*/  UIADD3 UR19, UR38, 0x1, URZ ;  /* 0x0000000126137890 */ /* 0x000fc4000fffe03f */
[----:B------:R-:W-:Y:S02]  /*93e0*/  UIADD3 UR15, UR4, -0x1, URZ ;  /* 0xffffffff040f7890 */ /* 0x000fe4000fffe03f */
[----:B------:R-:W-:Y:S02]  /*93f0*/  USHF.L.U32 UR17, UR7, UR5, URZ ;  /* 0x0000000507117299 */ /* 0x000fe4000800063f */
[----:B------:R-:W-:Y:S01]  /*9400*/  ULOP3.LUT UR16, URZ, UR6, URZ, 0x33, !UPT ;  /* 0x000000063f107292 */ /* 0x000fe2000f8e333f */
[----:B------:R-:W-:Y:S01]  /*9410*/  ULDC.64 UR20, c[0x0][0x198] ;  /* 0x0000660000147ab9 */ /* 0x000fe20000000a00 */
[----:B0-----:R-:W-:-:S05]  /*9420*/  LOP3.LUT R10, R10, 0x1, RZ, 0xc0, !PT ;  /* 0x000000010a0a7812 */ /* 0x001fca00078ec0ff */
[----:B------:R-:W-:-:S07]  /*9430*/  IMAD R12, R10, R5, 0xe180 ;  /* 0x0000e1800a0c7424 */ /* 0x000fce00078e0205 */
.L_x_233:
[----:B------:R-:W-:-:S03]  /*9440*/  UMOV UR4, 0xffffffff ;  /* 0xffffffff00047882 */ /* 0x000fc60000000000 */
[----:B------:R-:W-:Y:S05]  /*9450*/  BRA.DIV UR4, `(.L_x_222) ;  /* 0x00000012045c7947 */ /* 0x000fea000b800000 */
[----:B------:R-:W-:-:S13]  /*9460*/  ELECT P6, URZ, PT ;  /* 0x00000000003f782f */ /* 0x000fda00038c0000 */
.L_x_249:
[----:B------:R-:W0:Y:S01]  /*9470*/  LDC R4, c[0x0][0x28c] ;  /* 0x0000a300ff047b82 */ /* 0x000e220000000800 */
[----:B------:R-:W-:Y:S01]  /*9480*/  BSSY B1, `(.L_x_223) ;  /* 0x000003a000017945 */ /* 0x000fe20003800000 */
[----:B0-----:R-:W-:-:S13]  /*9490*/  ISETP.LT.OR P6, PT, R4, 0x1, !P6 ;  /* 0x000000010400780c */ /* 0x001fda00077c1670 */
[----:B------:R-:W-:Y:S05]  /*94a0*/  @P6 BRA `(.L_x_224) ;  /* 0x0000000000dc6947 */ /* 0x000fea0003800000 */
[----:B------:R-:W-:Y:S02]  /*94b0*/  IMAD R19, R19, 0x2, R10 ;  /* 0x0000000213137824 */ /* 0x000fe400078e020a */
[----:B------:R-:W-:Y:S02]  /*94c0*/  IMAD.SHL.U32 R22, R22, 0x40, RZ ;  /* 0x0000004016167824 */ /* 0x000fe400078e00ff */
[----:B------:R-:W-:Y:S02]  /*94d0*/  IMAD.MOV.U32 R15, RZ, RZ, RZ ;  /* 0x000000ffff0f7224 */ /* 0x000fe400078e00ff */
[----:B------:R-:W-:Y:S02]  /*94e0*/  IMAD.U32 R20, RZ, RZ, UR19 ;  /* 0x00000013ff147e24 */ /* 0x000fe4000f8e00ff */
[----:B------:R-:W-:Y:S02]  /*94f0*/  IMAD.MOV.U32 R4, RZ, RZ, R3 ;  /* 0x000000ffff047224 */ /* 0x000fe400078e0003 */
[----:B------:R-:W-:-:S02]  /*9500*/  IMAD.MOV.U32 R5, RZ, RZ, R8 ;  /* 0x000000ffff057224 */ /* 0x000fc400078e0008 */
[----:B------:R-:W-:-:S07]  /*9510*/  IMAD R19, R19, 0x58, RZ ;  /* 0x0000005813137824 */ /* 0x000fce00078e02ff */
.L_x_228:
[----:B------:R-:W0:Y:S01]  /*9520*/  S2R R7, SR_CgaCtaId ;  /* 0x0000000000077919 */ /* 0x000e220000008800 */
[----:B------:R-:W-:-:S04]  /*9530*/  MOV R6, 0x400 ;  /* 0x0000040000067802 */ /* 0x000fc80000000f00 */
[----:B0-----:R-:W-:Y:S02]  /*9540*/  LEA R14, R7, R6, 0x18 ;  /* 0x00000006070e7211 */ /* 0x001fe400078ec0ff */
[----:B------:R-:W-:Y:S01]  /*9550*/  SHF.L.U32 R6, R4, 0x1f, RZ ;  /* 0x0000001f04067819 */ /* 0x000fe200000006ff */
[----:B------:R-:W0:Y:S02]  /*9560*/  @!P2 LDC R7, c[0x0][0x500] ;  /* 0x00014000ff07ab82 */ /* 0x000e240000000800 */
[----:B------:R-:W-:-:S04]  /*9570*/  IMAD R13, R5, 0x8, R14 ;  /* 0x00000008050d7824 */ /* 0x000fc800078e020e */
[----:B------:R-:W1:Y:S02]  /*9580*/  SYNCS.PHASECHK.TRANS64.TRYWAIT P1, [R13+URZ+0x38], R6 ;  /* 0x000038060d0075a7 */ /* 0x000e64000802017f */
[----:B-1----:R-:W-:Y:S05]  /*9590*/  @!P1 BRA `(.L_x_225) ;  /* 0x00000010002c9947 */ /* 0x002fea0003800000 */
.L_x_250:
[----:B-1----:R-:W-:Y:S01]  /*95a0*/  PRMT R6, R9, 0x9910, RZ ;  /* 0x0000991009067816 */ /* 0x002fe200000000ff */
[----:B0-----:R0:W-:Y:S03]  /*95b0*/  @!P2 SYNCS.ARRIVE.TRANS64 RZ, [R13+URZ], R7 ;  /* 0x000000070dffa9a7 */ /* 0x0011e6000800003f */
[----:B------:R-:W-:-:S13]  /*95c0*/  ISETP.NE.AND P1, PT, R6, 0x2, PT ;  /* 0x000000020600780c */ /* 0x000fda0003f25270 */
[----:B0-----:R-:W-:Y:S05]  /*95d0*/  @P1 BRA `(.L_x_226) ;  /* 0x0000000000041947 */ /* 0x001fea0003800000 */
[----:B------:R-:W-:Y:S01]  /*95e0*/  BPT.TRAP 0x1 ;  /* 0x000000040000795c */ /* 0x000fe20000300000 */
.L_x_226:
[----:B------:R-:W-:Y:S05]  /*95f0*/  @P0 BRA `(.L_x_227) ;  /* 0x0000000000040947 */ /* 0x000fea0003800000 */
[----:B------:R-:W-:Y:S01]  /*9600*/  BPT.TRAP 0x1 ;  /* 0x000000040000795c */ /* 0x000fe20000300000 */
.L_x_227:
[----:B------:R-:W-:Y:S01]  /*9610*/  IMAD R6, R5, 0x2000, R14 ;  /* 0x0000200005067824 */ /* 0x000fe200078e020e */
[----:B------:R-:W-:Y:S01]  /*9620*/  R2UR UR13, R14 ;  /* 0x000000000e0d72ca */ /* 0x000fe200000e0000 */
[----:B------:R-:W-:Y:S01]  /*9630*/  VIADD R20, R20, 0xffffffff ;  /* 0xffffffff14147836 */ /* 0x000fe20000000000 */
[----:B------:R-:W-:Y:S01]  /*9640*/  R2UR UR9, R13 ;  /* 0x000000000d0972ca */ /* 0x000fe200000e0000 */
[----:B------:R-:W-:Y:S01]  /*9650*/  UIADD3 UR4, UP0, UR20, 0xf0, URZ ;  /* 0x000000f014047890 */ /* 0x000fe2000ff1e03f */
[----:B------:R-:W-:Y:S01]  /*9660*/  R2UR UR5, R6 ;  /* 0x00000000060572ca */ /* 0x000fe200000e0000 */
[----:B------:R-:W-:Y:S01]  /*9670*/  IMAD R6, R5, 0x5800, R12 ;  /* 0x0000580005067824 */ /* 0x000fe200078e020c */
[----:B------:R-:W-:Y:S01]  /*9680*/  R2UR UR11, R22 ;  /* 0x00000000160b72ca */ /* 0x000fe200000e0000 */
[----:B------:R-:W-:Y:S01]  /*9690*/  UIADD3 UR22, UP1, UR20, 0x1f0, URZ ;  /* 0x000001f014167890 */ /* 0x000fe2000ff3e03f */
[----:B------:R-:W-:Y:S01]  /*96a0*/  R2UR UR10, R15 ;  /* 0x000000000f0a72ca */ /* 0x000fe200000e0000 */
[----:B------:R-:W-:Y:S01]  /*96b0*/  VIADD R5, R5, 0x1 ;  /* 0x0000000105057836 */ /* 0x000fe20000000000 */
[----:B------:R-:W-:Y:S01]  /*96c0*/  R2UR UR8, R6 ;  /* 0x00000000060872ca */ /* 0x000fe200000e0000 */
[----:B------:R-:W-:Y:S01]  /*96d0*/  UIADD3.X UR23, URZ, UR21, URZ, UP1, !UPT ;  /* 0x000000153f177290 */ /* 0x000fe20008ffe43f */
[----:B------:R-:W-:Y:S01]  /*96e0*/  R2UR UR12, R18 ;  /* 0x00000000120c72ca */ /* 0x000fe200000e0000 */
[----:B------:R-:W-:Y:S01]  /*96f0*/  UMOV UR6, 0x0 ;  /* 0x0000000000067882 */ /* 0x000fe20000000000 */
[----:B------:R-:W-:Y:S01]  /*9700*/  R2UR UR18, R19 ;  /* 0x00000000131272ca */ /* 0x000fe200000e0000 */
[----:B------:R-:W-:Y:S01]  /*9710*/  UMOV UR7, 0x10000000 ;  /* 0x1000000000077882 */ /* 0x000fe20000000000 */
[----:B------:R-:W-:Y:S01]  /*9720*/  ISETP.GT.AND P3, PT, R20, 0x1, PT ;  /* 0x000000011400780c */ /* 0x000fe20003f64270 */
[----:B------:R-:W-:Y:S01]  /*9730*/  UIADD3 UR14, UR5, 0x180, URZ ;  /* 0x00000180050e7890 */ /* 0x000fe2000fffe03f */
[----:B------:R-:W-:Y:S01]  /*9740*/  ISETP.NE.AND P1, PT, R5, 0x7, PT ;  /* 0x000000070500780c */ /* 0x000fe20003f25270 */
[----:B------:R-:W-:Y:S01]  /*9750*/  UIADD3.X UR5, URZ, UR21, URZ, UP0, !UPT ;  /* 0x000000153f057290 */ /* 0x000fe200087fe43f */
[----:B------:R-:W-:Y:S01]  /*9760*/  VIADD R15, R15, 0x80 ;  /* 0x000000800f0f7836 */ /* 0x000fe20000000000 */
[----:B------:R-:W-:Y:S01]  /*9770*/  UMOV UR24, 0x30000 ;  /* 0x0003000000187882 */ /* 0x000fe20000000000 */
[----:B------:R-:W-:Y:S01]  /*9780*/  SEL R7, RZ, 0x1, P1 ;  /* 0x00000001ff077807 */ /* 0x000fe20000800000 */
[----:B------:R-:W-:Y:S01]  /*9790*/  UIADD3 UR13, UR13, UR8, URZ ;  /* 0x000000080d0d7290 */ /* 0x000fe2000fffe03f */
[----:B------:R-:W-:-:S02]  /*97a0*/  SEL R5, R5, RZ, P1 ;  /* 0x000000ff05057207 */ /* 0x000fc40000800000 */
[----:B------:R-:W-:Y:S01]  /*97b0*/  UMOV UR8, UR14 ;  /* 0x0000000e00087c82 */ /* 0x000fe20008000000 */
[----:B------:R-:W-:Y:S01]  /*97c0*/  LOP3.LUT R4, R4, R7, RZ, 0x3c, !PT ;  /* 0x0000000704047212 */ /* 0x000fe200078e3cff */
[----:B------:R0:W-:Y:S02]  /*97d0*/  UTMALDG.3D [UR8], [UR4], desc[UR6] ;  /* 0x00000608040075b4 */ /* 0x0001e40008011000 */
[----:B0-----:R-:W-:Y:S01]  /*97e0*/  UMOV UR11, UR18 ;  /* 0x00000012000b7c82 */ /* 0x001fe20008000000 */
[----:B------:R-:W-:Y:S02]  /*97f0*/  UMOV UR8, UR13 ;  /* 0x0000000d00087c82 */ /* 0x000fe40008000000 */
[----:B------:R0:W-:Y:S02]  /*9800*/  UTMALDG.3D.MULTICAST [UR8], [UR22], UR24, desc[UR6] ;  /* 0x00000608160073b4 */ /* 0x0001e40008011818 */
[----:B0-----:R-:W-:Y:S05]  /*9810*/  @P3 BRA `(.L_x_228) ;  /* 0xfffffffc00403947 */ /* 0x001fea000383ffff */
.L_x_224:
[----:B------:R-:W-:Y:S05]  /*9820*/  BSYNC B1 ;  /* 0x0000000000017941 */ /* 0x000fea0003800000 */
.L_x_223:
[----:B------:R-:W2:Y:S01]  /*9830*/  LDL.64 R24, [R1] ;  /* 0x0000000001187983 */ /* 0x000ea20000100a00 */
[----:B------:R-:W-:Y:S01]  /*9840*/  LOP3.LUT P4, RZ, R11, 0xff, RZ, 0xc0, !PT ;  /* 0x000000ff0bff7812 */ /* 0x000fe2000788c0ff */
[----:B------:R-:W-:Y:S01]  /*9850*/  VIADD R11, R8, UR38 ;  /* 0x00000026080b7c36 */ /* 0x000fe20008000000 */
[----:B------:R-:W-:Y:S02]  /*9860*/  UISETP.GE.U32.AND UP0, UPT, UR38, 0x7, UPT ;  /* 0x000000072600788c */ /* 0x000fe4000bf06070 */
[----:B------:R-:W-:Y:S01]  /*9870*/  IMAD.U32 R8, RZ, RZ, UR38 ;  /* 0x00000026ff087e24 */ /* 0x000fe2000f8e00ff */
[----:B------:R-:W-:Y:S01]  /*9880*/  ULDC.64 UR4, c[0x0][0x650] ;  /* 0x0001940000047ab9 */ /* 0x000fe20000000a00 */
[C---:B------:R-:W-:Y:S01]  /*9890*/  IMAD.WIDE.U32 R4, R11.reuse, 0x24924925, RZ ;  /* 0x249249250b047825 */ /* 0x040fe200078e00ff */
[----:B------:R-:W-:Y:S01]  /*98a0*/  ISETP.GT.U32.AND P1, PT, R11, 0x6, PT ;  /* 0x000000060b00780c */ /* 0x000fe20003f24070 */
[----:B------:R-:W-:Y:S01]  /*98b0*/  BSSY B1, `(.L_x_229) ;  /* 0x000006c000017945 */ /* 0x000fe20003800000 */
[----:B------:R-:W-:Y:S01]  /*98c0*/  PLOP3.LUT P3, PT, PT, PT, UP0, 0x80, 0x0 ;  /* 0x000000000000781c */ /* 0x000fe20003f6f008 */
[----:B------:R-:W-:Y:S01]  /*98d0*/  IMAD.MOV.U32 R22, RZ, RZ, -0x1 ;  /* 0xffffffffff167424 */ /* 0x000fe200078e00ff */
[----:B------:R-:W-:Y:S01]  /*98e0*/  ISETP.LT.U32.AND P1, PT, R8, 0x7, P1 ;  /* 0x000000070800780c */ /* 0x000fe20000f21070 */
[----:B------:R-:W-:Y:S01]  /*98f0*/  IMAD.MOV.U32 R19, RZ, RZ, -0x1 ;  /* 0xffffffffff137424 */ /* 0x000fe200078e00ff */
[----:B------:R-:W0:Y:S02]  /*9900*/  @P4 S2R R7, SR_CgaCtaId ;  /* 0x0000000000074919 */ /* 0x000e240000008800 */
[----:B------:R-:W-:Y:S01]  /*9910*/  SEL R4, RZ, 0x1, !P1 ;  /* 0x00000001ff047807 */ /* 0x000fe20004800000 */
[----:B------:R-:W-:Y:S01]  /*9920*/  IMAD.MOV.U32 R18, RZ, RZ, -0x1 ;  /* 0xffffffffff127424 */ /* 0x000fe200078e00ff */
[----:B------:R-:W-:-:S02]  /*9930*/  @P4 MOV R6, 0x400 ;  /* 0x0000040000064802 */ /* 0x000fc40000000f00 */
[----:B------:R-:W-:Y:S02]  /*9940*/  LOP3.LUT R3, R3, R4, RZ, 0x3c, !PT ;  /* 0x0000000403037212 */ /* 0x000fe400078e3cff */
[----:B------:R-:W-:Y:S02]  /*9950*/  PRMT R4, RZ, 0x7610, R4 ;  /* 0x00007610ff047816 */ /* 0x000fe40000000004 */
[----:B0-----:R-:W-:Y:S01]  /*9960*/  @P4 LEA R6, R7, R6, 0x18 ;  /* 0x0000000607064211 */ /* 0x001fe200078ec0ff */
[----:B------:R-:W-:-:S03]  /*9970*/  IMAD.IADD R7, R11, 0x1, -R5 ;  /* 0x000000010b077824 */ /* 0x000fc600078e0a05 */
[----:B------:R0:W-:Y:S02]  /*9980*/  @P4 SYNCS.ARRIVE.TRANS64.A1T0 RZ, [R6+URZ+0xa8], RZ ;  /* 0x0000a8ff06ff49a7 */ /* 0x0001e4000810003f */
[----:B------:R-:W-:-:S04]  /*9990*/  LEA.HI R7, R7, R5, RZ, 0x1f ;  /* 0x0000000507077211 */ /* 0x000fc800078ff8ff */
[----:B------:R-:W-:-:S04]  /*99a0*/  SHF.R.U32.HI R8, RZ, 0x2, R7 ;  /* 0x00000002ff087819 */ /* 0x000fc80000011607 */
[----:B------:R-:W-:Y:S01]  /*99b0*/  @P3 LOP3.LUT R3, R3, 0x1, R8, 0x78, !PT ;  /* 0x0000000103033812 */ /* 0x000fe200078e7808 */
[--C-:B------:R-:W-:Y:S01]  /*99c0*/  IMAD R8, R8, -0x7, R11.reuse ;  /* 0xfffffff908087824 */ /* 0x100fe200078e020b */
[----:B------:R-:W-:Y:S02]  /*99d0*/  PRMT R11, RZ, 0x7610, R11 ;  /* 0x00007610ff0b7816 */ /* 0x000fe4000000000b */
[----:B--2---:R-:W-:-:S05]  /*99e0*/  IADD3 R16, P1, R16, R24, RZ ;  /* 0x0000001810107210 */ /* 0x004fca0007f3e0ff */
[----:B------:R-:W-:Y:S01]  /*99f0*/  IMAD.X R17, R17, 0x1, R0, P1 ;  /* 0x0000000111117824 */ /* 0x000fe200008e0600 */
[----:B------:R-:W-:-:S04]  /*9a00*/  ISETP.GE.U32.AND P1, PT, R16, UR4, PT ;  /* 0x0000000410007c0c */ /* 0x000fc8000bf26070 */
[----:B------:R-:W-:-:S13]  /*9a10*/  ISETP.GE.U32.AND.EX P1, PT, R17, UR5, PT, P1 ;  /* 0x0000000511007c0c */ /* 0x000fda000bf26110 */
[----:B0-----:R-:W-:Y:S05]  /*9a20*/  @P1 BRA `(.L_x_230) ;  /* 0x0000000400501947 */ /* 0x001fea0003800000 */
[----:B------:R-:W0:Y:S01]  /*9a30*/  S2R R13, SR_CTAID.X ;  /* 0x00000000000d7919 */ /* 0x000e220000002500 */
[----:B------:R-:W-:Y:S01]  /*9a40*/  ULDC.64 UR4, c[0x0][0x628] ;  /* 0x00018a0000047ab9 */ /* 0x000fe20000000a00 */
[----:B------:R-:W-:Y:S01]  /*9a50*/  ULDC UR7, c[0x0][0x630] ;  /* 0x00018c0000077ab9 */ /* 0x000fe20000000800 */
[----:B------:R-:W-:Y:S01]  /*9a60*/  ISETP.NE.U32.AND P1, PT, RZ, UR4, PT ;  /* 0x00000004ff007c0c */ /* 0x000fe2000bf25070 */
[----:B------:R-:W1:Y:S01]  /*9a70*/  S2R R14, SR_CTAID.Y ;  /* 0x00000000000e7919 */ /* 0x000e620000002600 */
[----:B------:R-:W-:Y:S01]  /*9a80*/  ULDC UR8, c[0x0][0x150] ;  /* 0x0000540000087ab9 */ /* 0x000fe20000000800 */
[----:B------:R-:W-:Y:S01]  /*9a90*/  IMAD.MOV.U32 R4, RZ, RZ, R16 ;  /* 0x000000ffff047224 */ /* 0x000fe200078e0010 */
[----:B------:R-:W-:Y:S01]  /*9aa0*/  ISETP.NE.AND.EX P1, PT, RZ, UR5, PT, P1 ;  /* 0x00000005ff007c0c */ /* 0x000fe2000bf25310 */
[----:B------:R-:W-:Y:S01]  /*9ab0*/  IMAD.MOV.U32 R5, RZ, RZ, R17 ;  /* 0x000000ffff057224 */ /* 0x000fe200078e0011 */
[----:B0-----:R-:W-:-:S11]  /*9ac0*/  I2FP.F32.U32 R19, R13 ;  /* 0x0000000d00137245 */ /* 0x001fd60000201000 */
[----:B------:R-:W-:Y:S05]  /*9ad0*/  @!P1 BRA `(.L_x_231) ;  /* 0x0000000000289947 */ /* 0x000fea0003800000 */
[----:B------:R-:W-:Y:S02]  /*9ae0*/  ULDC UR6, c[0x0][0x634] ;  /* 0x00018d0000067ab9 */ /* 0x000fe40000000800 */
[----:B------:R-:W-:-:S05]  /*9af0*/  IADD3 R5, P1, R16, UR6, RZ ;  /* 0x0000000610057c10 */ /* 0x000fca000ff3e0ff */
[----:B------:R-:W-:-:S04]  /*9b00*/  IMAD.X R15, RZ, RZ, R17, P1 ;  /* 0x000000ffff0f7224 */ /* 0x000fc800008e0611 */
[----:B------:R-:W-:-:S04]  /*9b10*/  IMAD.WIDE.U32 R6, R15, UR4, RZ ;  /* 0x000000040f067c25 */ /* 0x000fc8000f8e00ff */
[----:B------:R-:W-:-:S04]  /*9b20*/  IMAD.WIDE.U32 R6, P1, R5, UR5, R6 ;  /* 0x0000000505067c25 */ /* 0x000fc8000f820006 */
[----:B------:R-:W-:-:S04]  /*9b30*/  IMAD.WIDE.U32 R4, R5, UR4, RZ ;  /* 0x0000000405047c25 */ /* 0x000fc8000f8e00ff */
[----:B------:R-:W-:Y:S01]  /*9b40*/  IMAD.MOV.U32 R4, RZ, RZ, R7 ;  /* 0x000000ffff047224 */ /* 0x000fe200078e0007 */
[----:B------:R-:W-:Y:S01]  /*9b50*/  IADD3 RZ, P3, R5, R6, RZ ;  /* 0x0000000605ff7210 */ /* 0x000fe20007f7e0ff */
[----:B------:R-:W-:-:S04]  /*9b60*/  IMAD.X R5, RZ, RZ, RZ, P1 ;  /* 0x000000ffff057224 */ /* 0x000fc800008e06ff */
[----:B------:R-:W-:-:S08]  /*9b70*/  IMAD.WIDE.U32.X R4, R15, UR5, R4, P3 ;  /* 0x000000050f047c25 */ /* 0x000fd000098e0404 */
.L_x_231:
[--C-:B------:R-:W-:Y:S01]  /*9b80*/  SHF.R.U64 R18, R4, UR7, R5.reuse ;  /* 0x0000000704127c19 */ /* 0x100fe20008001205 */
[----:B------:R-:W-:Y:S01]  /*9b90*/  FMUL R19, R19, UR8 ;  /* 0x0000000813137c20 */ /* 0x000fe20008400000 */
[----:B------:R-:W-:Y:S01]  /*9ba0*/  SHF.R.U32.HI R4, RZ, UR7, R5 ;  /* 0x00000007ff047c19 */ /* 0x000fe20008011605 */
[----:B------:R-:W0:Y:S01]  /*9bb0*/  LDC R6, c[0x0][0x144] ;  /* 0x00005100ff067b82 */ /* 0x000e220000000800 */
[----:B------:R-:W-:Y:S01]  /*9bc0*/  IADD3 R5, P1, RZ, -R18, RZ ;  /* 0x80000012ff057210 */ /* 0x000fe20007f3e0ff */
[----:B------:R-:W-:Y:S01]  /*9bd0*/  ULDC UR6, c[0x0][0x154] ;  /* 0x0000550000067ab9 */ /* 0x000fe20000000800 */
[----:B-1----:R-:W-:Y:S01]  /*9be0*/  I2FP.F32.U32 R7, R14 ;  /* 0x0000000e00077245 */ /* 0x002fe20000201000 */
[----:B------:R-:W1:Y:S01]  /*9bf0*/  F2I.U32.TRUNC.NTZ R19, R19 ;  /* 0x0000001300137305 */ /* 0x000e62000020f000 */
[----:B------:R-:W-:Y:S01]  /*9c00*/  ULDC.64 UR4, c[0x0][0x620] ;  /* 0x0001880000047ab9 */ /* 0x000fe20000000a00 */
[----:B------:R-:W-:Y:S01]  /*9c10*/  IMAD.X R4, RZ, RZ, ~R4, P1 ;  /* 0x000000ffff047224 */ /* 0x000fe200008e0e04 */
[----:B------:R-:W-:Y:S01]  /*9c20*/  ISETP.NE.AND P4, PT, R2, 0x1, PT ;  /* 0x000000010200780c */ /* 0x000fe20003f85270 */
[----:B------:R-:W-:Y:S01]  /*9c30*/  FMUL R20, R7, UR6 ;  /* 0x0000000607147c20 */ /* 0x000fe20008400000 */
[----:B------:R-:W2:Y:S01]  /*9c40*/  LDC R21, c[0x0][0x148] ;  /* 0x00005200ff157b82 */ /* 0x000ea20000000800 */
[----:B------:R-:W-:Y:S01]  /*9c50*/  IMAD R4, R4, UR4, RZ ;  /* 0x0000000404047c24 */ /* 0x000fe2000f8e02ff */
[----:B------:R-:W-:-:S02]  /*9c60*/  ULDC.64 UR6, c[0x0][0x640] ;  /* 0x0001900000067ab9 */ /* 0x000fc40000000a00 */
[----:B------:R-:W-:Y:S01]  /*9c70*/  ISETP.NE.U32.AND P1, PT, RZ, UR6, PT ;  /* 0x00000006ff007c0c */ /* 0x000fe2000bf25070 */
[----:B------:R-:W3:Y:S01]  /*9c80*/  F2I.U32.TRUNC.NTZ R20, R20 ;  /* 0x0000001400147305 */ /* 0x000ee2000020f000 */
[C---:B------:R-:W-:Y:S02]  /*9c90*/  IMAD R7, R5.reuse, UR5, R4 ;  /* 0x0000000505077c24 */ /* 0x040fe4000f8e0204 */
[----:B------:R-:W-:Y:S01]  /*9ca0*/  IMAD.WIDE.U32 R4, R5, UR4, R16 ;  /* 0x0000000405047c25 */ /* 0x000fe2000f8e0010 */
[----:B------:R-:W-:Y:S01]  /*9cb0*/  ULDC UR4, c[0x0][0x618] ;  /* 0x0001860000047ab9 */ /* 0x000fe20000000800 */
[----:B------:R-:W-:Y:S02]  /*9cc0*/  ISETP.NE.AND.EX P1, PT, RZ, UR7, PT, P1 ;  /* 0x00000007ff007c0c */ /* 0x000fe4000bf25310 */
[----:B------:R-:W-:Y:S02]  /*9cd0*/  IMAD.IADD R5, R5, 0x1, R7 ;  /* 0x0000000105057824 */ /* 0x000fe400078e0207 */
[----:B-1----:R-:W-:-:S03]  /*9ce0*/  IMAD.MOV R19, RZ, RZ, -R19 ;  /* 0x000000ffff137224 */ /* 0x002fc600078e0a13 */
[----:B------:R-:W-:Y:S01]  /*9cf0*/  SHF.R.U64 R15, R4, UR4, R5 ;  /* 0x00000004040f7c19 */ /* 0x000fe20008001205 */
[----:B0-----:R-:W-:Y:S01]  /*9d00*/  IMAD R13, R6, R19, R13 ;  /* 0x00000013060d7224 */ /* 0x001fe200078e020d */
[----:B------:R-:W-:Y:S01]  /*9d10*/  SHF.R.U32.HI R4, RZ, UR4, R5 ;  /* 0x00000004ff047c19 */ /* 0x000fe20008011605 */
[----:B------:R-:W-:Y:S01]  /*9d20*/  ULDC UR4, c[0x0][0x608] ;  /* 0x0001820000047ab9 */ /* 0x000fe20000000800 */
[----:B---3--:R-:W-:Y:S02]  /*9d30*/  IMAD.MOV R6, RZ, RZ, -R20 ;  /* 0x000000ffff067224 */ /* 0x008fe400078e0a14 */
[--C-:B------:R-:W-:Y:S02]  /*9d40*/  SHF.R.U64 R20, R15, UR4, R4.reuse ;  /* 0x000000040f147c19 */ /* 0x100fe40008001204 */
[----:B------:R-:W-:Y:S01]  /*9d50*/  SHF.R.U32.HI R5, RZ, UR4, R4 ;  /* 0x00000004ff057c19 */ /* 0x000fe20008011604 */
[----:B------:R-:W-:Y:S01]  /*9d60*/  ULDC UR4, c[0x0][0x658] ;  /* 0x0001960000047ab9 */ /* 0x000fe20000000800 */
[----:B--2---:R-:W-:-:S02]  /*9d70*/  @P4 IMAD R13, R21, R6, R14 ;  /* 0x00000006150d4224 */ /* 0x004fc400078e020e */
[--C-:B------:R-:W-:Y:S02]  /*9d80*/  SHF.R.U64 R14, R20, UR4, R5.reuse ;  /* 0x00000004140e7c19 */ /* 0x100fe40008001205 */
[----:B------:R-:W-:-:S03]  /*9d90*/  SHF.R.U32.HI R19, RZ, UR4, R5 ;  /* 0x00000004ff137c19 */ /* 0x000fc60008011605 */
[----:B------:R-:W-:Y:S02]  /*9da0*/  IMAD.MOV.U32 R6, RZ, RZ, R14 ;  /* 0x000000ffff067224 */ /* 0x000fe400078e000e */
[----:B------:R-:W-:Y:S01]  /*9db0*/  IMAD.MOV.U32 R5, RZ, RZ, R19 ;  /* 0x000000ffff057224 */ /* 0x000fe200078e0013 */
[----:B------:R-:W-:Y:S06]  /*9dc0*/  @!P1 BRA `(.L_x_232) ;  /* 0x00000000002c9947 */ /* 0x000fec0003800000 */
        /* <DEDUP_REMOVED lines=9> */
[----:B------:R-:W-:-:S04]  /*9e60*/  IMAD.WIDE.U32.X R4, R19, UR7, R4, P3 ;  /* 0x0000000713047c25 */ /* 0x000fc800098e0404 */
[----:B------:R-:W-:-:S07]  /*9e70*/  IMAD.MOV.U32 R6, RZ, RZ, R4 ;  /* 0x000000ffff067224 */ /* 0x000fce00078e0004 */
.L_x_232:
[----:B------:R-:W-:Y:S01]  /*9e80*/  ULDC UR4, c[0x0][0x648] ;  /* 0x0001920000047ab9 */ /* 0x000fe20000000800 */
[----:B------:R-:W-:Y:S01]  /*9e90*/  LOP3.LUT R4, R20, UR16, RZ, 0xc0, !PT ;  /* 0x0000001014047c12 */ /* 0x000fe2000f8ec0ff */
[----:B------:R-:W-:Y:S01]  /*9ea0*/  ULDC UR5, c[0x0][0x610] ;  /* 0x0001840000057ab9 */ /* 0x000fe20000000800 */
[----:B------:R-:W-:Y:S01]  /*9eb0*/  SHF.R.U64 R5, R6, UR4, R5 ;  /* 0x0000000406057c19 */ /* 0x000fe20008001205 */
[----:B------:R-:W-:Y:S01]  /*9ec0*/  ULDC UR4, c[0x0][0x638] ;  /* 0x00018e0000047ab9 */ /* 0x000fe20000000800 */
[----:B------:R-:W-:-:S03]  /*9ed0*/  LOP3.LUT R15, R15, UR15, RZ, 0xc0, !PT ;  /* 0x0000000f0f0f7c12 */ /* 0x000fc6000f8ec0ff */
[----:B------:R-:W-:Y:S02]  /*9ee0*/  IMAD.MOV R7, RZ, RZ, -R5 ;  /* 0x000000ffff077224 */ /* 0x000fe400078e0a05 */
[----:B------:R-:W-:Y:S02]  /*9ef0*/  IMAD R4, R5, UR17, R4 ;  /* 0x0000001105047c24 */ /* 0x000fe4000f8e0204 */
[----:B------:R-:W-:Y:S01]  /*9f00*/  IMAD R14, R7, UR4, R14 ;  /* 0x00000004070e7c24 */ /* 0x000fe2000f8e020e */
[----:B------:R-:W-:Y:S01]  /*9f10*/  ULDC UR4, c[0x0][0x600] ;  /* 0x0001800000047ab9 */ /* 0x000fe20000000800 */
[----:B------:R-:W-:Y:S02]  /*9f20*/  IMAD R13, R4, UR5, R13 ;  /* 0x00000005040d7c24 */ /* 0x000fe4000f8e020d */
[----:B------:R-:W-:Y:S02]  /*9f30*/  IMAD R14, R14, UR4, R15 ;  /* 0x000000040e0e7c24 */ /* 0x000fe4000f8e020f */
[----:B------:R-:W-:-:S03]  /*9f40*/  IMAD.MOV.U32 R4, RZ, RZ, 0x1 ;  /* 0x00000001ff047424 */ /* 0x000fc600078e00ff */
[----:B------:R-:W-:Y:S02]  /*9f50*/  SEL R19, R14, R13, !P4 ;  /* 0x0000000d0e137207 */ /* 0x000fe40006000000 */
[----:B------:R-:W-:-:S07]  /*9f60*/  SEL R22, R13, R14, !P4 ;  /* 0x0000000e0d167207 */ /* 0x000fce0006000000 */
.L_x_230:
[----:B------:R-:W-:Y:S05]  /*9f70*/  BSYNC B1 ;  /* 0x0000000000017941 */ /* 0x000fea0003800000 */
.L_x_229:
[----:B------:R-:W-:-:S13]  /*9f80*/  LOP3.LUT P1, RZ, R4, 0xff, RZ, 0xc0, !PT ;  /* 0x000000ff04ff7812 */ /* 0x000fda000782c0ff */
[----:B------:R-:W-:Y:S05]  /*9f90*/  @P1 BRA `(.L_x_233) ;  /* 0xfffffff400281947 */ /* 0x000fea000383ffff */
[----:B------:R-:W-:Y:S05]  /*9fa0*/  BSYNC B0 ;  /* 0x0000000000007941 */ /* 0x000fea0003800000 */
.L_x_221:
[----:B------:R-:W-:-:S03]  /*9fb0*/  UMOV UR4, 0xffffffff ;  /* 0xffffffff00047882 */ /* 0x000fc60000000000 */
[----:B------:R-:W-:Y:S05]  /*9fc0*/  BRA.DIV UR4, `(.L_x_234) ;  /* 0x0000000604b47947 */ /* 0x000fea000b800000 */
[----:B------:R-:W-:-:S13]  /*9fd0*/  ELECT P6, URZ, PT ;  /* 0x00000000003f782f */ /* 0x000fda00038c0000 */
.L_x_253:
[----:B------:R-:W-:Y:S04]  /*9fe0*/  BSSY B0, `(.L_x_235) ;  /* 0x0000046000007945 */ /* 0x000fe80003800000 */
[----:B------:R-:W-:Y:S05]  /*9ff0*/  @!P6 BRA `(.L_x_236) ;  /* 0x000000040010e947 */ /* 0x000fea0003800000 */
[----:B------:R-:W-:-:S04]  /*a000*/  LOP3.LUT R23, R23, 0x2, RZ, 0xfc, !PT ;  /* 0x0000000217177812 */ /* 0x000fc800078efcff */
[----:B------:R-:W-:-:S13]  /*a010*/  ISETP.NE.AND P0, PT, R23, 0x3, PT ;  /* 0x000000031700780c */ /* 0x000fda0003f05270 */
[----:B------:R-:W-:Y:S05]  /*a020*/  @!P0 BRA `(.L_x_237) ;  /* 0x0000000000048947 */ /* 0x000fea0003800000 */
[----:B------:R-:W-:Y:S01]  /*a030*/  BPT.TRAP 0x1 ;  /* 0x000000040000795c */ /* 0x000fe20000300000 */
.L_x_237:
[----:B------:R-:W0:Y:S01]  /*a040*/  S2R R5, SR_CgaCtaId ;  /* 0x0000000000057919 */ /* 0x000e220000008800 */
[----:B------:R-:W-:Y:S02]  /*a050*/  MOV R0, 0x400 ;  /* 0x0000040000007802 */ /* 0x000fe40000000f00 */
[----:B------:R-:W-:Y:S02]  /*a060*/  SHF.L.U32 R2, R3, 0x1f, RZ ;  /* 0x0000001f03027819 */ /* 0x000fe400000006ff */
[----:B0-----:R-:W-:-:S05]  /*a070*/  LEA R5, R5, R0, 0x18 ;  /* 0x0000000005057211 */ /* 0x001fca00078ec0ff */
[----:B------:R-:W-:-:S04]  /*a080*/  VIADD R5, R5, 0x38 ;  /* 0x0000003805057836 */ /* 0x000fc80000000000 */
[C---:B------:R-:W-:Y:S02]  /*a090*/  IMAD R7, R8.reuse, 0x8, R5 ;  /* 0x0000000808077824 */ /* 0x040fe400078e0205 */
[----:B------:R-:W-:Y:S02]  /*a0a0*/  VIADD R8, R8, 0x1 ;  /* 0x0000000108087836 */ /* 0x000fe40000000000 */
[----:B------:R-:W0:Y:S03]  /*a0b0*/  SYNCS.PHASECHK.TRANS64.TRYWAIT P0, [R7+URZ], R2 ;  /* 0x00000002070075a7 */ /* 0x000e26000800017f */
[----:B------:R-:W-:-:S04]  /*a0c0*/  ISETP.NE.AND P1, PT, R8, 0x7, PT ;  /* 0x000000070800780c */ /* 0x000fc80003f25270 */
[----:B------:R-:W-:Y:S02]  /*a0d0*/  SEL R0, RZ, 0x1, P1 ;  /* 0x00000001ff007807 */ /* 0x000fe40000800000 */
[----:B------:R-:W-:Y:S02]  /*a0e0*/  SEL R8, R8, RZ, P1 ;  /* 0x000000ff08087207 */ /* 0x000fe40000800000 */
[----:B------:R-:W-:-:S03]  /*a0f0*/  LOP3.LUT R9, R3, R0, RZ, 0x3c, !PT ;  /* 0x0000000003097212 */ /* 0x000fc600078e3cff */
[----:B------:R-:W-:Y:S01]  /*a100*/  IMAD R6, R8, 0x8, R5 ;  /* 0x0000000808067824 */ /* 0x000fe200078e0205 */
[----:B------:R-:W-:Y:S01]  /*a110*/  SHF.L.U32 R3, R9, 0x1f, RZ ;  /* 0x0000001f09037819 */ /* 0x000fe200000006ff */
[----:B0-----:R-:W-:Y:S06]  /*a120*/  @!P0 BRA `(.L_x_238) ;  /* 0x00000004007c8947 */ /* 0x001fec0003800000 */
.L_x_254:
[----:B------:R-:W1:Y:S01]  /*a130*/  SYNCS.PHASECHK.TRANS64.TRYWAIT P0, [R6+URZ], R3 ;  /* 0x00000003060075a7 */ /* 0x000e62000800017f */
[----:B------:R-:W-:-:S05]  /*a140*/  VIADD R0, R8, 0x1 ;  /* 0x0000000108007836 */ /* 0x000fca0000000000 */
[----:B------:R-:W-:-:S04]  /*a150*/  ISETP.NE.AND P1, PT, R0, 0x7, PT ;  /* 0x000000070000780c */ /* 0x000fc80003f25270 */
[----:B0-----:R-:W-:Y:S02]  /*a160*/  SEL R2, RZ, 0x1, P1 ;  /* 0x00000001ff027807 */ /* 0x001fe40000800000 */
[----:B------:R-:W-:Y:S02]  /*a170*/  SEL R0, R0, RZ, P1 ;  /* 0x000000ff00007207 */ /* 0x000fe40000800000 */
[----:B------:R-:W-:-:S03]  /*a180*/  LOP3.LUT R9, R9, R2, RZ, 0x3c, !PT ;  /* 0x0000000209097212 */ /* 0x000fc600078e3cff */
[----:B------:R-:W-:Y:S01]  /*a190*/  IMAD R7, R0, 0x8, R5 ;  /* 0x0000000800077824 */ /* 0x000fe200078e0205 */
[----:B------:R-:W-:Y:S01]  /*a1a0*/  SHF.L.U32 R4, R9, 0x1f, RZ ;  /* 0x0000001f09047819 */ /* 0x000fe200000006ff */
[----:B-1----:R-:W-:Y:S06]  /*a1b0*/  @!P0 BRA `(.L_x_239) ;  /* 0x00000004006c8947 */ /* 0x002fec0003800000 */
.L_x_255:
[----:B------:R-:W1:Y:S01]  /*a1c0*/  SYNCS.PHASECHK.TRANS64.TRYWAIT P0, [R7+URZ], R4 ;  /* 0x00000004070075a7 */ /* 0x000e62000800017f */
[----:B------:R-:W-:-:S05]  /*a1d0*/  VIADD R0, R0, 0x1 ;  /* 0x0000000100007836 */ /* 0x000fca0000000000 */
[----:B------:R-:W-:-:S04]  /*a1e0*/  ISETP.NE.AND P1, PT, R0, 0x7, PT ;  /* 0x000000070000780c */ /* 0x000fc80003f25270 */
[----:B------:R-:W-:Y:S02]  /*a1f0*/  SEL R2, RZ, 0x1, P1 ;  /* 0x00000001ff027807 */ /* 0x000fe40000800000 */
[----:B------:R-:W-:Y:S02]  /*a200*/  SEL R0, R0, RZ, P1 ;  /* 0x000000ff00007207 */ /* 0x000fe40000800000 */
[----:B------:R-:W-:-:S03]  /*a210*/  LOP3.LUT R9, R9, R2, RZ, 0x3c, !PT ;  /* 0x0000000209097212 */ /* 0x000fc600078e3cff */
[----:B0-----:R-:W-:Y:S01]  /*a220*/  IMAD R6, R0, 0x8, R5 ;  /* 0x0000000800067824 */ /* 0x001fe200078e0205 */
[----:B------:R-:W-:Y:S01]  /*a230*/  SHF.L.U32 R3, R9, 0x1f, RZ ;  /* 0x0000001f09037819 */ /* 0x000fe200000006ff */
[----:B-1----:R-:W-:Y:S06]  /*a240*/  @!P0 BRA `(.L_x_240) ;  /* 0x00000004005c8947 */ /* 0x002fec0003800000 */
.L_x_256:
        /* <DEDUP_REMOVED lines=9> */
.L_x_257:
        /* <DEDUP_REMOVED lines=9> */
.L_x_258:
[----:B------:R-:W1:Y:S01]  /*a370*/  SYNCS.PHASECHK.TRANS64.TRYWAIT P0, [R6+URZ], R3 ;  /* 0x00000003060075a7 */ /* 0x000e62000800017f */
[----:B------:R-:W-:-:S05]  /*a380*/  VIADD R0, R0, 0x1 ;  /* 0x0000000100007836 */ /* 0x000fca0000000000 */
[----:B------:R-:W-:-:S04]  /*a390*/  ISETP.NE.AND P1, PT, R0, 0x7, PT ;  /* 0x000000070000780c */ /* 0x000fc80003f25270 */
[----:B------:R-:W-:Y:S02]  /*a3a0*/  SEL R2, RZ, 0x1, P1 ;  /* 0x00000001ff027807 */ /* 0x000fe40000800000 */
[----:B------:R-:W-:Y:S02]  /*a3b0*/  SEL R0, R0, RZ, P1 ;  /* 0x000000ff00007207 */ /* 0x000fe40000800000 */
[----:B------:R-:W-:Y:S01]  /*a3c0*/  LOP3.LUT R2, R9, R2, RZ, 0x3c, !PT ;  /* 0x0000000209027212 */ /* 0x000fe200078e3cff */
[----:B-1----:R-:W-:Y:S06]  /*a3d0*/  @!P0 BRA `(.L_x_243) ;  /* 0x0000000400348947 */ /* 0x002fec0003800000 */
.L_x_259:
[----:B------:R-:W-:Y:S01]  /*a3e0*/  IMAD R5, R0, 0x8, R5 ;  /* 0x0000000800057824 */ /* 0x000fe200078e0205 */
[----:B------:R-:W-:-:S07]  /*a3f0*/  SHF.L.U32 R0, R2, 0x1f, RZ ;  /* 0x0000001f02007819 */ /* 0x000fce00000006ff */
.L_x_244:
[----:B--2---:R2:W3:Y:S02]  /*a400*/  SYNCS.PHASECHK.TRANS64.TRYWAIT P0, [R5+URZ], R0 ;  /* 0x00000000050075a7 */ /* 0x0044e4000800017f */
[----:B---3--:R-:W-:Y:S05]  /*a410*/  @!P0 NANOSLEEP.SYNCS 0x989680 ;  /* 0x009896800000895d */ /* 0x008fea0003900000 */
[----:B------:R-:W3:Y:S02]  /*a420*/  @!P0 SYNCS.PHASECHK.TRANS64 P0, [R5+URZ], R0 ;  /* 0x00000000050085a7 */ /* 0x000ee4000800007f */
[----:B---3--:R-:W-:Y:S05]  /*a430*/  @!P0 BRA `(.L_x_244) ;  /* 0xfffffffc00f08947 */ /* 0x008fea000383ffff */
.L_x_236:
[----:B------:R-:W-:Y:S05]  /*a440*/  BSYNC B0 ;  /* 0x0000000000007941 */ /* 0x000fea0003800000 */
.L_x_235:
[----:B------:R-:W-:Y:S05]  /*a450*/  EXIT ;  /* 0x000000000000794d */ /* 0x000fea0003800000 */
.L_x_19:
[----:B-1----:R-:W-:-:S04]  /*a460*/  IMAD.U32 R3, RZ, RZ, UR43 ;  /* 0x0000002bff037e24 */ /* 0x002fc8000f8e00ff */
[----:B------:R1:W2:Y:S03]  /*a470*/  SYNCS.PHASECHK.TRANS64.TRYWAIT P0, [R3+URZ+-0x8], R0 ;  /* 0xfffff800030075a7 */ /* 0x0002a6000800017f */
[----:B--2---:R-:W-:Y:S05]  /*a480*/  @!P0 NANOSLEEP.SYNCS 0x989680 ;  /* 0x009896800000895d */ /* 0x004fea0003900000 */
[----:B------:R-:W2:Y:S02]  /*a490*/  @!P0 SYNCS.PHASECHK.TRANS64 P0, [R3+URZ+-0x8], R0 ;  /* 0xfffff800030085a7 */ /* 0x000ea4000800007f */
[----:B--2---:R-:W-:Y:S05]  /*a4a0*/  @!P0 BRA `(.L_x_19) ;  /* 0xfffffffc00ec8947 */ /* 0x004fea000383ffff */
[----:B------:R-:W-:Y:S05]  /*a4b0*/  BRA `(.L_x_245) ;  /* 0xffffff7000c07947 */ /* 0x000fea000383ffff */
.L_x_24:
[----:B--2---:R2:W3:Y:S02]  /*a4c0*/  SYNCS.PHASECHK.TRANS64.TRYWAIT P1, [R3+URZ], R0 ;  /* 0x00000000030075a7 */ /* 0x0044e4000802017f */
[----:B---3--:R-:W-:Y:S05]  /*a4d0*/  @!P1 NANOSLEEP.SYNCS 0x989680 ;  /* 0x009896800000995d */ /* 0x008fea0003900000 */
[----:B------:R-:W3:Y:S02]  /*a4e0*/  @!P1 SYNCS.PHASECHK.TRANS64 P1, [R3+URZ], R0 ;  /* 0x00000000030095a7 */ /* 0x000ee4000802007f */
[----:B---3--:R-:W-:Y:S05]  /*a4f0*/  @!P1 BRA `(.L_x_24) ;  /* 0xfffffffc00f09947 */ /* 0x008fea000383ffff */
[----:B------:R-:W-:Y:S05]  /*a500*/  BRA `(.L_x_23) ;  /* 0xffffff7400387947 */ /* 0x000fea000383ffff */
.L_x_29:
[----:B--2---:R-:W-:-:S04]  /*a510*/  IMAD.U32 R5, RZ, RZ, UR6 ;  /* 0x00000006ff057e24 */ /* 0x004fc8000f8e00ff */
[----:B------:R2:W3:Y:S03]  /*a520*/  SYNCS.PHASECHK.TRANS64.TRYWAIT P1, [R5+URZ], R4 ;  /* 0x00000004050075a7 */ /* 0x0004e6000802017f */
[----:B---3--:R-:W-:Y:S05]  /*a530*/  @!P1 NANOSLEEP.SYNCS 0x989680 ;  /* 0x009896800000995d */ /* 0x008fea0003900000 */
[----:B------:R-:W3:Y:S02]  /*a540*/  @!P1 SYNCS.PHASECHK.TRANS64 P1, [R5+URZ], R4 ;  /* 0x00000004050095a7 */ /* 0x000ee4000802007f */
[----:B---3--:R-:W-:Y:S05]  /*a550*/  @!P1 BRA `(.L_x_29) ;  /* 0xfffffffc00ec9947 */ /* 0x008fea000383ffff */
[----:B------:R-:W-:Y:S05]  /*a560*/  BRA `(.L_x_28) ;  /* 0xffffff8400c87947 */ /* 0x000fea000383ffff */
.L_x_37:
[----:B0-----:R-:W-:-:S04]  /*a570*/  IMAD.U32 R3, RZ, RZ, UR43 ;  /* 0x0000002bff037e24 */ /* 0x001fc8000f8e00ff */
[----:B------:R0:W1:Y:S03]  /*a580*/  SYNCS.PHASECHK.TRANS64.TRYWAIT P0, [R3+URZ+0x8], R0 ;  /* 0x00000800030075a7 */ /* 0x000066000800017f */
[----:B-1----:R-:W-:Y:S05]  /*a590*/  @!P0 NANOSLEEP.SYNCS 0x989680 ;  /* 0x009896800000895d */ /* 0x002fea0003900000 */
[----:B------:R-:W1:Y:S02]  /*a5a0*/  @!P0 SYNCS.PHASECHK.TRANS64 P0, [R3+URZ+0x8], R0 ;  /* 0x00000800030085a7 */ /* 0x000e64000800007f */
[----:B-1----:R-:W-:Y:S05]  /*a5b0*/  @!P0 BRA `(.L_x_37) ;  /* 0xfffffffc00ec8947 */ /* 0x002fea000383ffff */
[----:B------:R-:W-:Y:S05]  /*a5c0*/  BRA `(.L_x_246) ;  /* 0xffffff9800e47947 */ /* 0x000fea000383ffff */
.L_x_222:
[----:B------:R-:W-:Y:S01]  /*a5d0*/  BSSY B1, `(.L_x_247) ;  /* 0x0000006000017945 */ /* 0x000fe20003800000 */
[----:B------:R-:W-:-:S07]  /*a5e0*/  IMAD.MOV.U32 R15, RZ, RZ, -0x1 ;  /* 0xffffffffff0f7424 */ /* 0x000fce00078e00ff */
[----:B-----5:R-:W-:Y:S05]  /*a5f0*/  WARPSYNC.COLLECTIVE R15, `(.L_x_248) ;  /* 0x000000000f0c7348 */ /* 0x020fea0003c00000 */
[----:B------:R-:W-:Y:S02]  /*a600*/  ELECT P6, UR62, PT ;  /* 0x00000000003e782f */ /* 0x000fe400038c0000 */
[----:B------:R-:W-:Y:S01]  /*a610*/  MOV R14, UR62 ;  /* 0x0000003e000e7c02 */ /* 0x000fe20008000f00 */
[----:B-----5:R-:W-:Y:S10]  /*a620*/  ENDCOLLECTIVE ;  /* 0x000000000000791b */ /* 0x020ff40003800000 */
.L_x_248:
[----:B------:R-:W-:Y:S05]  /*a630*/  BSYNC B1 ;  /* 0x0000000000017941 */ /* 0x000fea0003800000 */
.L_x_247:
[----:B------:R-:W-:Y:S05]  /*a640*/  BRA `(.L_x_249) ;  /* 0xffffffec00887947 */ /* 0x000fea000383ffff */
.L_x_225:
[----:B-1----:R1:W2:Y:S02]  /*a650*/  SYNCS.PHASECHK.TRANS64.TRYWAIT P1, [R13+URZ+0x38], R6 ;  /* 0x000038060d0075a7 */ /* 0x0022a4000802017f */
[----:B--2---:R-:W-:Y:S05]  /*a660*/  @!P1 NANOSLEEP.SYNCS 0x989680 ;  /* 0x009896800000995d */ /* 0x004fea0003900000 */
[----:B------:R-:W2:Y:S02]  /*a670*/  @!P1 SYNCS.PHASECHK.TRANS64 P1, [R13+URZ+0x38], R6 ;  /* 0x000038060d0095a7 */ /* 0x000ea4000802007f */
[----:B--2---:R-:W-:Y:S05]  /*a680*/  @!P1 BRA `(.L_x_225) ;  /* 0xfffffffc00f09947 */ /* 0x004fea000383ffff */
[----:B------:R-:W-:Y:S05]  /*a690*/  BRA `(.L_x_250) ;  /* 0xffffffec00c07947 */ /* 0x000fea000383ffff */
.L_x_234:
[----:B------:R-:W-:Y:S01]  /*a6a0*/  BSSY B0, `(.L_x_251) ;  /* 0x0000006000007945 */ /* 0x000fe20003800000 */
[----:B------:R-:W-:-:S07]  /*a6b0*/  IMAD.MOV.U32 R15, RZ, RZ, -0x1 ;  /* 0xffffffffff0f7424 */ /* 0x000fce00078e00ff */
[----:B-----5:R-:W-:Y:S05]  /*a6c0*/  WARPSYNC.COLLECTIVE R15, `(.L_x_252) ;  /* 0x000000000f0c7348 */ /* 0x020fea0003c00000 */
[----:B------:R-:W-:Y:S02]  /*a6d0*/  ELECT P6, UR62, PT ;  /* 0x00000000003e782f */ /* 0x000fe400038c0000 */
[----:B------:R-:W-:Y:S01]  /*a6e0*/  MOV R14, UR62 ;  /* 0x0000003e000e7c02 */ /* 0x000fe20008000f00 */
[----:B-----5:R-:W-:Y:S10]  /*a6f0*/  ENDCOLLECTIVE ;  /* 0x000000000000791b */ /* 0x020ff40003800000 */
.L_x_252:
[----:B------:R-:W-:Y:S05]  /*a700*/  BSYNC B0 ;  /* 0x0000000000007941 */ /* 0x000fea0003800000 */
.L_x_251:
[----:B------:R-:W-:Y:S05]  /*a710*/  BRA `(.L_x_253) ;  /* 0xfffffff800307947 */ /* 0x000fea000383ffff */
.L_x_238:
[----:B0-----:R0:W1:Y:S02]  /*a720*/  SYNCS.PHASECHK.TRANS64.TRYWAIT P0, [R7+URZ], R2 ;  /* 0x00000002070075a7 */ /* 0x001064000800017f */
[----:B-1----:R-:W-:Y:S05]  /*a730*/  @!P0 NANOSLEEP.SYNCS 0x989680 ;  /* 0x009896800000895d */ /* 0x002fea0003900000 */
[----:B------:R-:W1:Y:S02]  /*a740*/  @!P0 SYNCS.PHASECHK.TRANS64 P0, [R7+URZ], R2 ;  /* 0x00000002070085a7 */ /* 0x000e64000800007f */
[----:B-1----:R-:W-:Y:S05]  /*a750*/  @!P0 BRA `(.L_x_238) ;  /* 0xfffffffc00f08947 */ /* 0x002fea000383ffff */
[----:B------:R-:W-:Y:S05]  /*a760*/  BRA `(.L_x_254) ;  /* 0xfffffff800707947 */ /* 0x000fea000383ffff */
.L_x_239:
[----:B0-----:R0:W1:Y:S02]  /*a770*/  SYNCS.PHASECHK.TRANS64.TRYWAIT P0, [R6+URZ], R3 ;  /* 0x00000003060075a7 */ /* 0x001064000800017f */
[----:B-1----:R-:W-:Y:S05]  /*a780*/  @!P0 NANOSLEEP.SYNCS 0x989680 ;  /* 0x009896800000895d */ /* 0x002fea0003900000 */
[----:B------:R-:W1:Y:S02]  /*a790*/  @!P0 SYNCS.PHASECHK.TRANS64 P0, [R6+URZ], R3 ;  /* 0x00000003060085a7 */ /* 0x000e64000800007f */
[----:B-1----:R-:W-:Y:S05]  /*a7a0*/  @!P0 BRA `(.L_x_239) ;  /* 0xfffffffc00f08947 */ /* 0x002fea000383ffff */
[----:B------:R-:W-:Y:S05]  /*a7b0*/  BRA `(.L_x_255) ;  /* 0xfffffff800807947 */ /* 0x000fea000383ffff */
.L_x_240:
[----:B0-----:R0:W1:Y:S02]  /*a7c0*/  SYNCS.PHASECHK.TRANS64.TRYWAIT P0, [R7+URZ], R4 ;  /* 0x00000004070075a7 */ /* 0x001064000800017f */
[----:B-1----:R-:W-:Y:S05]  /*a7d0*/  @!P0 NANOSLEEP.SYNCS 0x989680 ;  /* 0x009896800000895d */ /* 0x002fea0003900000 */
[----:B------:R-:W1:Y:S02]  /*a7e0*/  @!P0 SYNCS.PHASECHK.TRANS64 P0, [R7+URZ], R4 ;  /* 0x00000004070085a7 */ /* 0x000e64000800007f */
[----:B-1----:R-:W-:Y:S05]  /*a7f0*/  @!P0 BRA `(.L_x_240) ;  /* 0xfffffffc00f08947 */ /* 0x002fea000383ffff */
[----:B------:R-:W-:Y:S05]  /*a800*/  BRA `(.L_x_256) ;  /* 0xfffffff800907947 */ /* 0x000fea000383ffff */
.L_x_241:
[----:B0-----:R0:W1:Y:S02]  /*a810*/  SYNCS.PHASECHK.TRANS64.TRYWAIT P0, [R6+URZ], R3 ;  /* 0x00000003060075a7 */ /* 0x001064000800017f */
[----:B-1----:R-:W-:Y:S05]  /*a820*/  @!P0 NANOSLEEP.SYNCS 0x989680 ;  /* 0x009896800000895d */ /* 0x002fea0003900000 */
[----:B------:R-:W1:Y:S02]  /*a830*/  @!P0 SYNCS.PHASECHK.TRANS64 P0, [R6+URZ], R3 ;  /* 0x00000003060085a7 */ /* 0x000e64000800007f */
[----:B-1----:R-:W-:Y:S05]  /*a840*/  @!P0 BRA `(.L_x_241) ;  /* 0xfffffffc00f08947 */ /* 0x002fea000383ffff */
[----:B------:R-:W-:Y:S05]  /*a850*/  BRA `(.L_x_257) ;  /* 0xfffffff800a07947 */ /* 0x000fea000383ffff */
.L_x_242:
[----:B0-----:R0:W1:Y:S02]  /*a860*/  SYNCS.PHASECHK.TRANS64.TRYWAIT P0, [R7+URZ], R4 ;  /* 0x00000004070075a7 */ /* 0x001064000800017f */
[----:B-1----:R-:W-:Y:S05]  /*a870*/  @!P0 NANOSLEEP.SYNCS 0x989680 ;  /* 0x009896800000895d */ /* 0x002fea0003900000 */
[----:B------:R-:W1:Y:S02]  /*a880*/  @!P0 SYNCS.PHASECHK.TRANS64 P0, [R7+URZ], R4 ;  /* 0x00000004070085a7 */ /* 0x000e64000800007f */
[----:B-1----:R-:W-:Y:S05]  /*a890*/  @!P0 BRA `(.L_x_242) ;  /* 0xfffffffc00f08947 */ /* 0x002fea000383ffff */
[----:B------:R-:W-:Y:S05]  /*a8a0*/  BRA `(.L_x_258) ;  /* 0xfffffff800b07947 */ /* 0x000fea000383ffff */
.L_x_243:
[----:B-1----:R1:W2:Y:S02]  /*a8b0*/  SYNCS.PHASECHK.TRANS64.TRYWAIT P0, [R6+URZ], R3 ;  /* 0x00000003060075a7 */ /* 0x0022a4000800017f */
[----:B--2---:R-:W-:Y:S05]  /*a8c0*/  @!P0 NANOSLEEP.SYNCS 0x989680 ;  /* 0x009896800000895d */ /* 0x004fea0003900000 */
[----:B------:R-:W2:Y:S02]  /*a8d0*/  @!P0 SYNCS.PHASECHK.TRANS64 P0, [R6+URZ], R3 ;  /* 0x00000003060085a7 */ /* 0x000ea4000800007f */
[----:B--2---:R-:W-:Y:S05]  /*a8e0*/  @!P0 BRA `(.L_x_243) ;  /* 0xfffffffc00f08947 */ /* 0x004fea000383ffff */
[----:B------:R-:W-:Y:S05]  /*a8f0*/  BRA `(.L_x_259) ;  /* 0xfffffff800b87947 */ /* 0x000fea000383ffff */
.L_x_260:
[----:B------:R-:W-:-:S00]  /*a900*/  BRA `(.L_x_260) ;  /* 0xfffffffc00fc7947 */ /* 0x000fc0000383ffff */
[----:B------:R-:W-:-:S00]  /*a910*/  NOP ;  /* 0x0000000000007918 */ /* 0x000fc00000000000 */
        /* <DEDUP_REMOVED lines=14> */
.L_x_261:


//--------------------- .nv.global.init           --------------------------
	.section	.nv.global.init,"aw",@progbits
.nv.global.init:
	.type		$str$22,@object
	.size		$str$22,($str$23 - $str$22)
$str$22:
        /*0000*/ 	.byte	0x6b, 0x5f, 0x74, 0x69, 0x6c, 0x65, 0x5f, 0x63, 0x6f, 0x75, 0x6e, 0x74, 0x20, 0x3e, 0x3d, 0x20
        /*0010*/ 	.byte	0x31, 0x00
	.type		$str$23,@object
	.size		$str$23,(__unnamed_1 - $str$23)
$str$23:
        /*0012*/ 	.byte	0x2f, 0x74, 0x6d, 0x70, 0x2f, 0x63, 0x75, 0x74, 0x6c, 0x61, 0x73, 0x73, 0x5f, 0x73, 0x77, 0x65
        /*0022*/ 	.byte	0x65, 0x70, 0x5f, 0x73, 0x72, 0x63, 0x2f, 0x69, 0x6e, 0x63, 0x6c, 0x75, 0x64, 0x65, 0x2f, 0x63
        /*0032*/ 	.byte	0x75, 0x74, 0x6c, 0x61, 0x73, 0x73, 0x2f, 0x67, 0x65, 0x6d, 0x6d, 0x2f, 0x63, 0x6f, 0x6c, 0x6c
        /*0042*/ 	.byte	0x65, 0x63, 0x74, 0x69, 0x76, 0x65, 0x2f, 0x73, 0x6d, 0x39, 0x30, 0x5f, 0x6d, 0x6d, 0x61, 0x5f
        /*0052*/ 	.byte	0x74, 0x6d, 0x61, 0x5f, 0x67, 0x6d, 0x6d, 0x61, 0x5f, 0x73, 0x73, 0x5f, 0x77, 0x61, 0x72, 0x70
        /*0062*/ 	.byte	0x73, 0x70, 0x65, 0x63, 0x69, 0x61, 0x6c, 0x69, 0x7a, 0x65, 0x64, 0x2e, 0x68, 0x70, 0x70, 0x00
	.type		__unnamed_1,@object
	.size		__unnamed_1,(.L_0 - __unnamed_1)
__unnamed_1:
        /*0072*/ 	.byte	0x76, 0x6f, 0x69, 0x64, 0x20, 0x63, 0x75, 0x74, 0x6c, 0x61, 0x73, 0x73, 0x3a, 0x3a, 0x67, 0x65
        /* <DEDUP_REMOVED lines=172> */
        /*0b42*/ 	.byte	0x64, 0x65, 0x6e, 0x74, 0x69, 0x74, 0x79, 0x5d, 0x00
.L_0:


//--------------------- .nv.shared._ZN7cutlass13device_kernelINS_4gemm6kernel13GemmUniversalIN4cute5tupleIJiiiiEEENS1_10collective13CollectiveMmaINS1_34MainloopSm90TmaGmmaWarpSpecializedILi7ENS5_IJNS4_1CILi2EEENSA_ILi1EEESC_EEENS1_32KernelTmaWarpSpecializedPingpongEEENS5_IJNSA_ILi64EEENSA_ILi176EEENSA_ILi128EEEEEEaNS5_IJlSC_lEEEaSK_NS4_8TiledMMAINS4_8MMA_AtomIJNS4_4SM904GMMA26MMA_64x16x32_S32S8S8_SS_TNEEEENS4_6LayoutINS5_IJSC_SC_SC_EEENS5_IJNSA_ILi0EEEST_ST_EEEEENS5_IJNS4_10UnderscoreESW_SW_EEEEENS4_13SM90_TMA_LOADENS4_14ComposedLayoutINS4_7SwizzleILi3ELi4ELi3EEENS4_18smem_ptr_flag_bitsILi8EEENSR_INS5_IJNSA_ILi8EEESI_EEENS5_IJSI_SC_EEEEEEEvNS4_8identityENS4_23SM90_TMA_LOAD_MULTICASTES19_vS1A_EENS_8epilogue10collective6detail29Sm90TmaWarpSpecializedAdapterINS1E_15DefaultEpilogueIaSK_SK_NS1D_6thread17LinearCombinationIaLi1EiiLNS1I_9ScaleType4KindE0ELNS_15FloatRoundStyleE2EaEENS1_15EpilogueDefaultEEEEEvvEEEEvNT_6ParamsE --------------------------
	.section	.nv.shared._ZN7cutlass13device_kernelINS_4gemm6kernel13GemmUniversalIN4cute5tupleIJiiiiEEENS1_10collective13CollectiveMmaINS1_34MainloopSm90TmaGmmaWarpSpecializedILi7ENS5_IJNS4_1CILi2EEENSA_ILi1EEESC_EEENS1_32KernelTmaWarpSpecializedPingpongEEENS5_IJNSA_ILi64EEENSA_ILi176EEENSA_ILi128EEEEEEaNS5_IJlSC_lEEEaSK_NS4_8TiledMMAINS4_8MMA_AtomIJNS4_4SM904GMMA26MMA_64x16x32_S32S8S8_SS_TNEEEENS4_6LayoutINS5_IJSC_SC_SC_EEENS5_IJNSA_ILi0EEEST_ST_EEEEENS5_IJNS4_10UnderscoreESW_SW_EEEEENS4_13SM90_TMA_LOADENS4_14ComposedLayoutINS4_7SwizzleILi3ELi4ELi3EEENS4_18smem_ptr_flag_bitsILi8EEENSR_INS5_IJNSA_ILi8EEESI_EEENS5_IJSI_SC_EEEEEEEvNS4_8identityENS4_23SM90_TMA_LOAD_MULTICASTES19_vS1A_EENS_8epilogue10collective6detail29Sm90TmaWarpSpecializedAdapterINS1E_15DefaultEpilogueIaSK_SK_NS1D_6thread17LinearCombinationIaLi1EiiLNS1I_9ScaleType4KindE0ELNS_15FloatRoundStyleE2EaEENS1_15EpilogueDefaultEEEEEvvEEEEvNT_6ParamsE,"aw",@nobits
	.sectionflags	@""
	.align	16
	.zero		1024


//--------------------- .nv.shared.reserved.0     --------------------------
	.section	.nv.shared.reserved.0,"aw",@nobits
	.weak		__nv_reservedSMEM_offset_0_alias
	.size		__nv_reservedSMEM_offset_0_alias, 0, 0
	.other		__nv_reservedSMEM_offset_0_alias,@"STO_CUDA_RESERVED_SHARED STV_DEFAULT"
__nv_reservedSMEM_offset_0_alias:
	.zero		0


//--------------------- .nv.global                --------------------------
	.section	.nv.global,"aw",@nobits
.nv.global:
	.type		_ZN40_INTERNAL_907a177c_4_k_cu_d9e5c6fc_159524cute1_E,@object
	.size		_ZN40_INTERNAL_907a177c_4_k_cu_d9e5c6fc_159524cute1_E,(_ZN40_INTERNAL_907a177c_4_k_cu_d9e5c6fc_159524cuda3std3__45__cpo6cbeginE - _ZN40_INTERNAL_907a177c_4_k_cu_d9e5c6fc_159524cute1_E)
_ZN40_INTERNAL_907a177c_4_k_cu_d9e5c6fc_159524cute1_E:
	.zero		1
	.type		_ZN40_INTERNAL_907a177c_4_k_cu_d9e5c6fc_159524cuda3std3__45__cpo6cbeginE,@object
	.size		_ZN40_INTERNAL_907a177c_4_k_cu_d9e5c6fc_159524cuda3std3__45__cpo6cbeginE,(_ZN40_INTERNAL_907a177c_4_k_cu_d9e5c6fc_159524cuda3std3__48in_placeE - _ZN40_INTERNAL_907a177c_4_k_cu_d9e5c6fc_159524cuda3std3__45__cpo6cbeginE)
_ZN40_INTERNAL_907a177c_4_k_cu_d9e5c6fc_159524cuda3std3__45__cpo6cbeginE:
	.zero		1
	.type		_ZN40_INTERNAL_907a177c_4_k_cu_d9e5c6fc_159524cuda3std3__48in_placeE,@object
	.size		_ZN40_INTERNAL_907a177c_4_k_cu_d9e5c6fc_159524cuda3std3__48in_placeE,(_ZN40_INTERNAL_907a177c_4_k_cu_d9e5c6fc_159524cuda3std6ranges3__45__cpo9iter_moveE - _ZN40_INTERNAL_907a177c_4_k_cu_d9e5c6fc_159524cuda3std3__48in_placeE)
_ZN40_INTERNAL_907a177c_4_k_cu_d9e5c6fc_159524cuda3std3__48in_placeE:
	.zero		1
	.type		_ZN40_INTERNAL_907a177c_4_k_cu_d9e5c6fc_159524cuda3std6ranges3__45__cpo9iter_moveE,@object
	.size		_ZN40_INTERNAL_907a177c_4_k_cu_d9e5c6fc_159524cuda3std6ranges3__45__cpo9iter_moveE,(_ZN40_INTERNAL_907a177c_4_k_cu_d9e5c6fc_159524cuda3std3__45__cpo5beginE - _ZN40_INTERNAL_907a177c_4_k_cu_d9e5c6fc_159524cuda3std6ranges3__45__cpo9iter_moveE)
_ZN40_INTERNAL_907a177c_4_k_cu_d9e5c6fc_159524cuda3std6ranges3__45__cpo9iter_moveE:
	.zero		1
	.type		_ZN40_INTERNAL_907a177c_4_k_cu_d9e5c6fc_159524cuda3std3__45__cpo5beginE,@object
	.size		_ZN40_INTERNAL_907a177c_4_k_cu_d9e5c6fc_159524cuda3std3__45__cpo5beginE,(_ZN40_INTERNAL_907a177c_4_k_cu_d9e5c6fc_159524cuda3std3__442_GLOBAL__N__907a177c_4_k_cu_d9e5c6fc_159526ignoreE - _ZN40_INTERNAL_907a177c_4_k_cu_d9e5c6fc_159524cuda3std3__45__cpo5beginE)
_ZN40_INTERNAL_907a177c_4_k_cu_d9e5c6fc_159524cuda3std3__45__cpo5beginE:
	.zero		1
	.type		_ZN40_INTERNAL_907a177c_4_k_cu_d9e5c6fc_159524cuda3std3__442_GLOBAL__N__907a177c_4_k_cu_d9e5c6fc_159526ignoreE,@object
	.size		_ZN40_INTERNAL_907a177c_4_k_cu_d9e5c6fc_159524cuda3std3__442_GLOBAL__N__907a177c_4_k_cu_d9e5c6fc_159526ignoreE,(_ZN40_INTERNAL_907a177c_4_k_cu_d9e5c6fc_159524cute7productE - _ZN40_INTERNAL_907a177c_4_k_cu_d9e5c6fc_159524cuda3std3__442_GLOBAL__N__907a177c_4_k_cu_d9e5c6fc_159526ignoreE)
_ZN40_INTERNAL_907a177c_4_k_cu_d9e5c6fc_159524cuda3std3__442_GLOBAL__N__907a177c_4_k_cu_d9e5c6fc_159526ignoreE:
	.zero		1
	.type		_ZN40_INTERNAL_907a177c_4_k_cu_d9e5c6fc_159524cute7productE,@object
	.size		_ZN40_INTERNAL_907a177c_4_k_cu_d9e5c6fc_159524cute7productE,(_ZN40_INTERNAL_907a177c_4_k_cu_d9e5c6fc_159524cuda3std3__45__cpo3endE - _ZN40_INTERNAL_907a177c_4_k_cu_d9e5c6fc_159524cute7productE)
_ZN40_INTERNAL_907a177c_4_k_cu_d9e5c6fc_159524cute7productE:
	.zero		1
	.type		_ZN40_INTERNAL_907a177c_4_k_cu_d9e5c6fc_159524cuda3std3__45__cpo3endE,@object
	.size		_ZN40_INTERNAL_907a177c_4_k_cu_d9e5c6fc_159524cuda3std3__45__cpo3endE,(_ZN40_INTERNAL_907a177c_4_k_cu_d9e5c6fc_159524cuda3std3__419piecewise_constructE - _ZN40_INTERNAL_907a177c_4_k_cu_d9e5c6fc_159524cuda3std3__45__cpo3endE)
_ZN40_INTERNAL_907a177c_4_k_cu_d9e5c6fc_159524cuda3std3__45__cpo3endE:
	.zero		1
	.type		_ZN40_INTERNAL_907a177c_4_k_cu_d9e5c6fc_159524cuda3std3__419piecewise_constructE,@object
	.size		_ZN40_INTERNAL_907a177c_4_k_cu_d9e5c6fc_159524cuda3std3__419piecewise_constructE,(_ZN40_INTERNAL_907a177c_4_k_cu_d9e5c6fc_159524cuda3std3__45__cpo4cendE - _ZN40_INTERNAL_907a177c_4_k_cu_d9e5c6fc_159524cuda3std3__419piecewise_constructE)
_ZN40_INTERNAL_907a177c_4_k_cu_d9e5c6fc_159524cuda3std3__419piecewise_constructE:
	.zero		1
	.type		_ZN40_INTERNAL_907a177c_4_k_cu_d9e5c6fc_159524cuda3std3__45__cpo4cendE,@object
	.size		_ZN40_INTERNAL_907a177c_4_k_cu_d9e5c6fc_159524cuda3std3__45__cpo4cendE,(_ZN40_INTERNAL_907a177c_4_k_cu_d9e5c6fc_159524cuda3std6ranges3__45__cpo4swapE - _ZN40_INTERNAL_907a177c_4_k_cu_d9e5c6fc_159524cuda3std3__45__cpo4cendE)
_ZN40_INTERNAL_907a177c_4_k_cu_d9e5c6fc_159524cuda3std3__45__cpo4cendE:
	.zero		1
	.type		_ZN40_INTERNAL_907a177c_4_k_cu_d9e5c6fc_159524cuda3std6ranges3__45__cpo4swapE,@object
	.size		_ZN40_INTERNAL_907a177c_4_k_cu_d9e5c6fc_159524cuda3std6ranges3__45__cpo4swapE,(.L_8 - _ZN40_INTERNAL_907a177c_4_k_cu_d9e5c6fc_159524cuda3std6ranges3__45__cpo4swapE)
_ZN40_INTERNAL_907a177c_4_k_cu_d9e5c6fc_159524cuda3std6ranges3__45__cpo4swapE:
	.zero		1
.L_8:


//--------------------- .nv.constant0._ZN7cutlass13device_kernelINS_4gemm6kernel13GemmUniversalIN4cute5tupleIJiiiiEEENS1_10collective13CollectiveMmaINS1_34MainloopSm90TmaGmmaWarpSpecializedILi7ENS5_IJNS4_1CILi2EEENSA_ILi1EEESC_EEENS1_32KernelTmaWarpSpecializedPingpongEEENS5_IJNSA_ILi64EEENSA_ILi176EEENSA_ILi128EEEEEEaNS5_IJlSC_lEEEaSK_NS4_8TiledMMAINS4_8MMA_AtomIJNS4_4SM904GMMA26MMA_64x16x32_S32S8S8_SS_TNEEEENS4_6LayoutINS5_IJSC_SC_SC_EEENS5_IJNSA_ILi0EEEST_ST_EEEEENS5_IJNS4_10UnderscoreESW_SW_EEEEENS4_13SM90_TMA_LOADENS4_14ComposedLayoutINS4_7SwizzleILi3ELi4ELi3EEENS4_18smem_ptr_flag_bitsILi8EEENSR_INS5_IJNSA_ILi8EEESI_EEENS5_IJSI_SC_EEEEEEEvNS4_8identityENS4_23SM90_TMA_LOAD_MULTICASTES19_vS1A_EENS_8epilogue10collective6detail29Sm90TmaWarpSpecializedAdapterINS1E_15DefaultEpilogueIaSK_SK_NS1D_6thread17LinearCombinationIaLi1EiiLNS1I_9ScaleType4KindE0ELNS_15FloatRoundStyleE2EaEENS1_15EpilogueDefaultEEEEEvvEEEEvNT_6ParamsE --------------------------
	.section	.nv.constant0._ZN7cutlass13device_kernelINS_4gemm6kernel13GemmUniversalIN4cute5tupleIJiiiiEEENS1_10collective13CollectiveMmaINS1_34MainloopSm90TmaGmmaWarpSpecializedILi7ENS5_IJNS4_1CILi2EEENSA_ILi1EEESC_EEENS1_32KernelTmaWarpSpecializedPingpongEEENS5_IJNSA_ILi64EEENSA_ILi176EEENSA_ILi128EEEEEEaNS5_IJlSC_lEEEaSK_NS4_8TiledMMAINS4_8MMA_AtomIJNS4_4SM904GMMA26MMA_64x16x32_S32S8S8_SS_TNEEEENS4_6LayoutINS5_IJSC_SC_SC_EEENS5_IJNSA_ILi0EEEST_ST_EEEEENS5_IJNS4_10UnderscoreESW_SW_EEEEENS4_13SM90_TMA_LOADENS4_14ComposedLayoutINS4_7SwizzleILi3ELi4ELi3EEENS4_18smem_ptr_flag_bitsILi8EEENSR_INS5_IJNSA_ILi8EEESI_EEENS5_IJSI_SC_EEEEEEEvNS4_8identityENS4_23SM90_TMA_LOAD_MULTICASTES19_vS1A_EENS_8epilogue10collective6detail29Sm90TmaWarpSpecializedAdapterINS1E_15DefaultEpilogueIaSK_SK_NS1D_6thread17LinearCombinationIaLi1EiiLNS1I_9ScaleType4KindE0ELNS_15FloatRoundStyleE2EaEENS1_15EpilogueDefaultEEEEEvvEEEEvNT_6ParamsE,"a",@progbits
	.sectionflags	@""
	.align	4
.nv.constant0._ZN7cutlass13device_kernelINS_4gemm6kernel13GemmUniversalIN4cute5tupleIJiiiiEEENS1_10collective13CollectiveMmaINS1_34MainloopSm90TmaGmmaWarpSpecializedILi7ENS5_IJNS4_1CILi2EEENSA_ILi1EEESC_EEENS1_32KernelTmaWarpSpecializedPingpongEEENS5_IJNSA_ILi64EEENSA_ILi176EEENSA_ILi128EEEEEEaNS5_IJlSC_lEEEaSK_NS4_8TiledMMAINS4_8MMA_AtomIJNS4_4SM904GMMA26MMA_64x16x32_S32S8S8_SS_TNEEEENS4_6LayoutINS5_IJSC_SC_SC_EEENS5_IJNSA_ILi0EEEST_ST_EEEEENS5_IJNS4_10UnderscoreESW_SW_EEEEENS4_13SM90_TMA_LOADENS4_14ComposedLayoutINS4_7SwizzleILi3ELi4ELi3EEENS4_18smem_ptr_flag_bitsILi8EEENSR_INS5_IJNSA_ILi8EEESI_EEENS5_IJSI_SC_EEEEEEEvNS4_8identityENS4_23SM90_TMA_LOAD_MULTICASTES19_vS1A_EENS_8epilogue10collective6detail29Sm90TmaWarpSpecializedAdapterINS1E_15DefaultEpilogueIaSK_SK_NS1D_6thread17LinearCombinationIaLi1EiiLNS1I_9ScaleType4KindE0ELNS_15FloatRoundStyleE2EaEENS1_15EpilogueDefaultEEEEEvvEEEEvNT_6ParamsE:
	.zero		1664


//--------------------- SYMBOLS --------------------------

	.type		.nv.reservedSmem.offset0,@object
	.size		.nv.reservedSmem.offset0,0x4
	.type		__assertfail,@function
